	.target	sm_80

	.elftype	@"ET_EXEC"


//--------------------- .note.nv.tkinfo           --------------------------
	.section	.note.nv.tkinfo,"",@"SHT_NOTE"
	.sectionflags	@"SHF_NOTE_NV_TKINFO"
	.tkinfo
        /*0018*/ 	.word	0x00000002
        /*0030*/ 	.string	""
        /*0030*/ 	.string	"ptxas"
        /*0030*/ 	.string	"Cuda compilation tools, release 13.0, V13.0.88"
        /*0030*/ 	.string	"Build cuda_13.0.r13.0/compiler.36424714_0"
        /*0030*/ 	.string	"-v  -suppress-debug-info  -lineinfo  -arch sm_80 "



//--------------------- .note.nv.cuinfo           --------------------------
	.section	.note.nv.cuinfo,"",@"SHT_NOTE"
	.sectionflags	@"SHF_NOTE_NV_CUINFO"
        /*0018*/ 	.short	0x0002
        /*001a*/ 	.short	0x0050
        /*001c*/ 	.short	0x0082
	.zero		2


//--------------------- .nv.info                  --------------------------
	.section	.nv.info,"",@"SHT_CUDA_INFO"
	.align	4


	//----- nvinfo : EIATTR_REGCOUNT
	.align		4
        /*0000*/ 	.byte	0x04, 0x2f
        /*0002*/ 	.short	(.L_1 - .L_0)
	.align		4
.L_0:
        /*0004*/ 	.word	index@(matmul_kernel)
        /*0008*/ 	.word	0x00000080


	//----- nvinfo : EIATTR_FRAME_SIZE
	.align		4
.L_1:
        /*000c*/ 	.byte	0x04, 0x11
        /*000e*/ 	.short	(.L_3 - .L_2)
	.align		4
.L_2:
        /*0010*/ 	.word	index@(matmul_kernel)
        /*0014*/ 	.word	0x00000128


	//----- nvinfo : EIATTR_MIN_STACK_SIZE
	.align		4
.L_3:
        /*0018*/ 	.byte	0x04, 0x12
        /*001a*/ 	.short	(.L_5 - .L_4)
	.align		4
.L_4:
        /*001c*/ 	.word	index@(matmul_kernel)
        /*0020*/ 	.word	0x00000128
.L_5:


//--------------------- .nv.info.matmul_kernel    --------------------------
	.section	.nv.info.matmul_kernel,"",@"SHT_CUDA_INFO"
	.sectionflags	@""
	.align	4


	//----- nvinfo : EIATTR_CUDA_API_VERSION
	.align		4
        /*0000*/ 	.byte	0x04, 0x37
        /*0002*/ 	.short	(.L_7 - .L_6)
.L_6:
        /*0004*/ 	.word	0x00000082


	//----- nvinfo : EIATTR_SW2861232_WAR
	.align		4
.L_7:
        /*0008*/ 	.byte	0x01, 0x35
	.zero		2


	//----- nvinfo : EIATTR_PARAM_CBANK
	.align		4
        /*000c*/ 	.byte	0x04, 0x0a
        /*000e*/ 	.short	(.L_9 - .L_8)
	.align		4
.L_8:
        /*0010*/ 	.word	index@(.nv.constant0.matmul_kernel)
        /*0014*/ 	.short	0x0160
        /*0016*/ 	.short	0x0050


	//----- nvinfo : EIATTR_CBANK_PARAM_SIZE
	.align		4
.L_9:
        /*0018*/ 	.byte	0x03, 0x19
        /*001a*/ 	.short	0x0050


	//----- nvinfo : EIATTR_KPARAM_INFO
	.align		4
        /*001c*/ 	.byte	0x04, 0x17
        /*001e*/ 	.short	(.L_11 - .L_10)
.L_10:
        /*0020*/ 	.word	0x00000000
        /*0024*/ 	.short	0x000d
        /*0026*/ 	.short	0x0048
        /*0028*/ 	.byte	0x00, 0xf4, 0x21, 0x00


	//----- nvinfo : EIATTR_KPARAM_INFO
	.align		4
.L_11:
        /*002c*/ 	.byte	0x04, 0x17
        /*002e*/ 	.short	(.L_13 - .L_12)
.L_12:
        /*0030*/ 	.word	0x00000000
        /*0034*/ 	.short	0x000c
        /*0036*/ 	.short	0x0040
        /*0038*/ 	.byte	0x00, 0xf4, 0x21, 0x00


	//----- nvinfo : EIATTR_KPARAM_INFO
	.align		4
.L_13:
        /*003c*/ 	.byte	0x04, 0x17
        /*003e*/ 	.short	(.L_15 - .L_14)
.L_14:
        /*0040*/ 	.word	0x00000000
        /*0044*/ 	.short	0x000b
        /*0046*/ 	.short	0x0038
        /*0048*/ 	.byte	0x00, 0xf0, 0x11, 0x00


	//----- nvinfo : EIATTR_KPARAM_INFO
	.align		4
.L_15:
        /*004c*/ 	.byte	0x04, 0x17
        /*004e*/ 	.short	(.L_17 - .L_16)
.L_16:
        /*0050*/ 	.word	0x00000000
        /*0054*/ 	.short	0x000a
        /*0056*/ 	.short	0x0034
        /*0058*/ 	.byte	0x00, 0xf0, 0x11, 0x00


	//----- nvinfo : EIATTR_KPARAM_INFO
	.align		4
.L_17:
        /*005c*/ 	.byte	0x04, 0x17
        /*005e*/ 	.short	(.L_19 - .L_18)
.L_18:
        /*0060*/ 	.word	0x00000000
        /*0064*/ 	.short	0x0009
        /*0066*/ 	.short	0x0030
        /*0068*/ 	.byte	0x00, 0xf0, 0x11, 0x00


	//----- nvinfo : EIATTR_KPARAM_INFO
	.align		4
.L_19:
        /*006c*/ 	.byte	0x04, 0x17
        /*006e*/ 	.short	(.L_21 - .L_20)
.L_20:
        /*0070*/ 	.word	0x00000000
        /*0074*/ 	.short	0x0008
        /*0076*/ 	.short	0x002c
        /*0078*/ 	.byte	0x00, 0xf0, 0x11, 0x00


	//----- nvinfo : EIATTR_KPARAM_INFO
	.align		4
.L_21:
        /*007c*/ 	.byte	0x04, 0x17
        /*007e*/ 	.short	(.L_23 - .L_22)
.L_22:
        /*0080*/ 	.word	0x00000000
        /*0084*/ 	.short	0x0007
        /*0086*/ 	.short	0x0028
        /*0088*/ 	.byte	0x00, 0xf0, 0x11, 0x00


	//----- nvinfo : EIATTR_KPARAM_INFO
	.align		4
.L_23:
        /*008c*/ 	.byte	0x04, 0x17
        /*008e*/ 	.short	(.L_25 - .L_24)
.L_24:
        /*0090*/ 	.word	0x00000000
        /*0094*/ 	.short	0x0006
        /*0096*/ 	.short	0x0024
        /*0098*/ 	.byte	0x00, 0xf0, 0x11, 0x00


	//----- nvinfo : EIATTR_KPARAM_INFO
	.align		4
.L_25:
        /*009c*/ 	.byte	0x04, 0x17
        /*009e*/ 	.short	(.L_27 - .L_26)
.L_26:
        /*00a0*/ 	.word	0x00000000
        /*00a4*/ 	.short	0x0005
        /*00a6*/ 	.short	0x0020
        /*00a8*/ 	.byte	0x00, 0xf0, 0x11, 0x00


	//----- nvinfo : EIATTR_KPARAM_INFO
	.align		4
.L_27:
        /*00ac*/ 	.byte	0x04, 0x17
        /*00ae*/ 	.short	(.L_29 - .L_28)
.L_28:
        /*00b0*/ 	.word	0x00000000
        /*00b4*/ 	.short	0x0004
        /*00b6*/ 	.short	0x001c
        /*00b8*/ 	.byte	0x00, 0xf0, 0x11, 0x00


	//----- nvinfo : EIATTR_KPARAM_INFO
	.align		4
.L_29:
        /*00bc*/ 	.byte	0x04, 0x17
        /*00be*/ 	.short	(.L_31 - .L_30)
.L_30:
        /*00c0*/ 	.word	0x00000000
        /*00c4*/ 	.short	0x0003
        /*00c6*/ 	.short	0x0018
        /*00c8*/ 	.byte	0x00, 0xf0, 0x11, 0x00


	//----- nvinfo : EIATTR_KPARAM_INFO
	.align		4
.L_31:
        /*00cc*/ 	.byte	0x04, 0x17
        /*00ce*/ 	.short	(.L_33 - .L_32)
.L_32:
        /*00d0*/ 	.word	0x00000000
        /*00d4*/ 	.short	0x0002
        /*00d6*/ 	.short	0x0010
        /*00d8*/ 	.byte	0x00, 0xf4, 0x21, 0x00


	//----- nvinfo : EIATTR_KPARAM_INFO
	.align		4
.L_33:
        /*00dc*/ 	.byte	0x04, 0x17
        /*00de*/ 	.short	(.L_35 - .L_34)
.L_34:
        /*00e0*/ 	.word	0x00000000
        /*00e4*/ 	.short	0x0001
        /*00e6*/ 	.short	0x0008
        /*00e8*/ 	.byte	0x00, 0xf4, 0x21, 0x00


	//----- nvinfo : EIATTR_KPARAM_INFO
	.align		4
.L_35:
        /*00ec*/ 	.byte	0x04, 0x17
        /*00ee*/ 	.short	(.L_37 - .L_36)
.L_36:
        /*00f0*/ 	.word	0x00000000
        /*00f4*/ 	.short	0x0000
        /*00f6*/ 	.short	0x0000
        /*00f8*/ 	.byte	0x00, 0xf4, 0x21, 0x00


	//----- nvinfo : EIATTR_MAXREG_COUNT
	.align		4
.L_37:
        /*00fc*/ 	.byte	0x03, 0x1b
        /*00fe*/ 	.short	0x0080


	//----- nvinfo : EIATTR_NUM_BARRIERS
	.align		4
        /*0100*/ 	.byte	0x02, 0x4c
        /*0102*/ 	.byte	0x01
	.zero		1


	//----- nvinfo : EIATTR_ANNOTATIONS
	.align		4
        /*0104*/ 	.byte	0x04, 0x55
        /*0106*/ 	.short	(.L_39 - .L_38)


	//   ....[0]....
.L_38:
        /*0108*/ 	.word	0x00000001
        /*010c*/ 	.byte	0x60, 0x06, 0x00, 0x00, 0x01, 0x00, 0x00, 0x00, 0xa0, 0x06, 0x00, 0x00, 0x01, 0x00, 0x00, 0x00
        /* <DEDUP_REMOVED lines=71> */
        /*058c*/ 	.byte	0x40, 0x71, 0x00, 0x00, 0x01, 0x00, 0x00, 0x00, 0x70, 0x71, 0x00, 0x00


	//----- nvinfo : EIATTR_MERCURY_ISA_VERSION
	.align		4
.L_39:
        /*0598*/ 	.byte	0x03, 0x5f
        /*059a*/ 	.short	0x0000


	//----- nvinfo : EIATTR_EXIT_INSTR_OFFSETS
	.align		4
        /*059c*/ 	.byte	0x04, 0x1c
        /*059e*/ 	.short	(.L_41 - .L_40)


	//   ....[0]....
.L_40:
        /*05a0*/ 	.word	0x000075e0


	//   ....[1]....
        /*05a4*/ 	.word	0x00007610


	//----- nvinfo : EIATTR_REQNTID
	.align		4
.L_41:
        /*05a8*/ 	.byte	0x04, 0x10
        /*05aa*/ 	.short	(.L_43 - .L_42)
.L_42:
        /*05ac*/ 	.word	0x00000200
        /*05b0*/ 	.word	0x00000001
        /*05b4*/ 	.word	0x00000001
.L_43:


//--------------------- .nv.callgraph             --------------------------
	.section	.nv.callgraph,"",@"SHT_CUDA_CALLGRAPH"
	.align	4
	.sectionentsize	8
	.align		4
        /*0000*/ 	.word	0x00000000
	.align		4
        /*0004*/ 	.word	0xffffffff
	.align		4
        /*0008*/ 	.word	0x00000000
	.align		4
        /*000c*/ 	.word	0xfffffffe
	.align		4
        /*0010*/ 	.word	0x00000000
	.align		4
        /*0014*/ 	.word	0xfffffffd
	.align		4
        /*0018*/ 	.word	0x00000000
	.align		4
        /*001c*/ 	.word	0xfffffffc


//--------------------- .nv.rel.action            --------------------------
	.section	.nv.rel.action,"",@"SHT_CUDA_RELOCINFO"
	.align	8
	.sectionentsize	8
        /*0000*/ 	.byte	0x73, 0x00, 0x00, 0x00, 0x00, 0x00, 0x00, 0x00, 0x00, 0x00, 0x00, 0x11, 0x25, 0x00, 0x05, 0x36


//--------------------- .nv.constant0.matmul_kernel --------------------------
	.section	.nv.constant0.matmul_kernel,"a",@progbits
	.sectionflags	@""
	.align	4
.nv.constant0.matmul_kernel:
	.zero		432


//--------------------- .text.matmul_kernel       --------------------------
	.section	.text.matmul_kernel,"ax",@progbits
	.sectioninfo	@"SHI_REGISTERS=128"
	.align	128
        .global         matmul_kernel
        .type           matmul_kernel,@function
        .size           matmul_kernel,(.L_x_5 - matmul_kernel)
        .other          matmul_kernel,@"STO_CUDA_ENTRY STV_DEFAULT"
matmul_kernel:
.text.matmul_kernel:
[----:B------:R-:W-:-:S03]  /*0000*/  IMAD.MOV.U32 R1, RZ, RZ, c[0x0][0x28] ;  /* 0x00000a00ff017624 */ /* 0x000fc600078e00ff */
[----:B------:R-:W-:Y:S01]  /*0010*/  IMAD.MOV.U32 R6, RZ, RZ, 0x7f ;  /* 0x0000007fff067424 */ /* 0x000fe200078e00ff */
[----:B------:R-:W0:Y:S01]  /*0020*/  S2R R5, SR_CTAID.X ;  /* 0x0000000000057919 */ /* 0x000e220000002500 */
[----:B------:R-:W-:Y:S01]  /*0030*/  IADD3 R1, R1, -0x128, RZ ;  /* 0xfffffed801017810 */ /* 0x000fe20007ffe0ff */
[----:B------:R-:W-:Y:S02]  /*0040*/  ULDC UR4, c[0x0][0x180] ;  /* 0x0000600000047ab9 */ /* 0x000fe40000000800 */
[----:B------:R-:W-:Y:S01]  /*0050*/  IADD3 R0, R6, c[0x0][0x17c], RZ ;  /* 0x00005f0006007a10 */ /* 0x000fe20007ffe0ff */
[----:B------:R-:W1:Y:S01]  /*0060*/  S2R R50, SR_TID.X ;  /* 0x0000000000327919 */ /* 0x000e620000002100 */
[----:B------:R-:W-:Y:S02]  /*0070*/  ULDC.64 UR6, c[0x0][0x118] ;  /* 0x0000460000067ab9 */ /* 0x000fe40000000a00 */
[----:B------:R-:W-:-:S04]  /*0080*/  SHF.R.S32.HI R3, RZ, 0x1f, R0 ;  /* 0x0000001fff037819 */ /* 0x000fc80000011400 */
[----:B------:R-:W-:-:S04]  /*0090*/  LEA.HI R3, R3, R0, RZ, 0x7 ;  /* 0x0000000003037211 */ /* 0x000fc800078f38ff */
[----:B------:R-:W-:-:S05]  /*00a0*/  SHF.R.S32.HI R3, RZ, 0x7, R3 ;  /* 0x00000007ff037819 */ /* 0x000fca0000011403 */
[----:B------:R-:W-:Y:S01]  /*00b0*/  IMAD.SHL.U32 R4, R3, 0x8, RZ ;  /* 0x0000000803047824 */ /* 0x000fe200078e00ff */
[----:B0-----:R-:W-:-:S04]  /*00c0*/  IABS R10, R5 ;  /* 0x00000005000a7213 */ /* 0x001fc80000000000 */
[-C--:B------:R-:W-:Y:S02]  /*00d0*/  IABS R7, R4.reuse ;  /* 0x0000000400077213 */ /* 0x080fe40000000000 */
[----:B------:R-:W-:Y:S02]  /*00e0*/  IABS R11, R4 ;  /* 0x00000004000b7213 */ /* 0x000fe40000000000 */
[----:B------:R-:W0:Y:S01]  /*00f0*/  I2F.RP R0, R7 ;  /* 0x0000000700007306 */ /* 0x000e220000209400 */
[----:B-1----:R-:W-:-:S07]  /*0100*/  LOP3.LUT R12, R50, 0x7f, RZ, 0xc0, !PT ;  /* 0x0000007f320c7812 */ /* 0x002fce00078ec0ff */
[----:B0-----:R-:W0:Y:S02]  /*0110*/  MUFU.RCP R0, R0 ;  /* 0x0000000000007308 */ /* 0x001e240000001000 */
[----:B0-----:R-:W-:Y:S01]  /*0120*/  IADD3 R2, R0, 0xffffffe, RZ ;  /* 0x0ffffffe00027810 */ /* 0x001fe20007ffe0ff */
[----:B------:R-:W-:-:S05]  /*0130*/  IMAD.MOV R0, RZ, RZ, -R11 ;  /* 0x000000ffff007224 */ /* 0x000fca00078e0a0b */
[----:B------:R0:W1:Y:S02]  /*0140*/  F2I.FTZ.U32.TRUNC.NTZ R3, R2 ;  /* 0x0000000200037305 */ /* 0x000064000021f000 */
[----:B0-----:R-:W-:Y:S02]  /*0150*/  IMAD.MOV.U32 R2, RZ, RZ, RZ ;  /* 0x000000ffff027224 */ /* 0x001fe400078e00ff */
[----:B-1----:R-:W-:-:S04]  /*0160*/  IMAD.MOV R8, RZ, RZ, -R3 ;  /* 0x000000ffff087224 */ /* 0x002fc800078e0a03 */
[----:B------:R-:W-:Y:S02]  /*0170*/  IMAD R9, R8, R7, RZ ;  /* 0x0000000708097224 */ /* 0x000fe400078e02ff */
[----:B------:R-:W-:Y:S02]  /*0180*/  IMAD.MOV.U32 R8, RZ, RZ, R10 ;  /* 0x000000ffff087224 */ /* 0x000fe400078e000a */
[----:B------:R-:W-:-:S06]  /*0190*/  IMAD.HI.U32 R3, R3, R9, R2 ;  /* 0x0000000903037227 */ /* 0x000fcc00078e0002 */
[----:B------:R-:W-:-:S04]  /*01a0*/  IMAD.HI.U32 R3, R3, R8, RZ ;  /* 0x0000000803037227 */ /* 0x000fc800078e00ff */
[----:B------:R-:W-:-:S05]  /*01b0*/  IMAD R0, R3, R0, R8 ;  /* 0x0000000003007224 */ /* 0x000fca00078e0208 */
[----:B------:R-:W-:-:S13]  /*01c0*/  ISETP.GT.U32.AND P1, PT, R7, R0, PT ;  /* 0x000000000700720c */ /* 0x000fda0003f24070 */
[----:B------:R-:W-:Y:S01]  /*01d0*/  @!P1 IMAD.IADD R0, R0, 0x1, -R7 ;  /* 0x0000000100009824 */ /* 0x000fe200078e0a07 */
[----:B------:R-:W-:Y:S02]  /*01e0*/  @!P1 IADD3 R3, R3, 0x1, RZ ;  /* 0x0000000103039810 */ /* 0x000fe40007ffe0ff */
[----:B------:R-:W-:Y:S02]  /*01f0*/  ISETP.NE.AND P1, PT, R4, RZ, PT ;  /* 0x000000ff0400720c */ /* 0x000fe40003f25270 */
[----:B------:R-:W-:Y:S02]  /*0200*/  ISETP.GE.U32.AND P0, PT, R0, R7, PT ;  /* 0x000000070000720c */ /* 0x000fe40003f06070 */
[----:B------:R-:W-:-:S04]  /*0210*/  LOP3.LUT R0, R5, R4, RZ, 0x3c, !PT ;  /* 0x0000000405007212 */ /* 0x000fc800078e3cff */
[----:B------:R-:W-:Y:S02]  /*0220*/  ISETP.GE.AND P2, PT, R0, RZ, PT ;  /* 0x000000ff0000720c */ /* 0x000fe40003f46270 */
[----:B------:R-:W-:-:S05]  /*0230*/  IADD3 R0, R6, c[0x0][0x178], RZ ;  /* 0x00005e0006007a10 */ /* 0x000fca0007ffe0ff */
[----:B------:R-:W-:-:S05]  /*0240*/  @P0 IADD3 R3, R3, 0x1, RZ ;  /* 0x0000000103030810 */ /* 0x000fca0007ffe0ff */
[----:B------:R-:W-:Y:S01]  /*0250*/  IMAD.MOV.U32 R2, RZ, RZ, R3 ;  /* 0x000000ffff027224 */ /* 0x000fe200078e0003 */
[----:B------:R-:W-:-:S03]  /*0260*/  SHF.R.S32.HI R3, RZ, 0x1f, R0 ;  /* 0x0000001fff037819 */ /* 0x000fc60000011400 */
[----:B------:R-:W-:Y:S01]  /*0270*/  @!P2 IMAD.MOV R2, RZ, RZ, -R2 ;  /* 0x000000ffff02a224 */ /* 0x000fe200078e0a02 */
[----:B------:R-:W-:Y:S02]  /*0280*/  @!P1 LOP3.LUT R2, RZ, R4, RZ, 0x33, !PT ;  /* 0x00000004ff029212 */ /* 0x000fe400078e33ff */
[----:B------:R-:W-:-:S03]  /*0290*/  LEA.HI R3, R3, R0, RZ, 0x7 ;  /* 0x0000000003037211 */ /* 0x000fc600078f38ff */
[----:B------:R-:W-:Y:S02]  /*02a0*/  IMAD.SHL.U32 R6, R2, 0x8, RZ ;  /* 0x0000000802067824 */ /* 0x000fe400078e00ff */
[----:B------:R-:W-:-:S03]  /*02b0*/  IMAD.MOV R2, RZ, RZ, -R2 ;  /* 0x000000ffff027224 */ /* 0x000fc600078e0a02 */
[----:B------:R-:W-:Y:S01]  /*02c0*/  LEA.HI.SX32 R3, R3, -R6, 0x19 ;  /* 0x8000000603037211 */ /* 0x000fe200078fcaff */
[----:B------:R-:W-:-:S03]  /*02d0*/  IMAD R4, R4, R2, R5 ;  /* 0x0000000204047224 */ /* 0x000fc600078e0205 */
[----:B------:R-:W-:Y:S02]  /*02e0*/  IMNMX R11, R3, 0x8, PT ;  /* 0x00000008030b7817 */ /* 0x000fe40003800200 */
[----:B------:R-:W-:Y:S02]  /*02f0*/  IABS R9, R4 ;  /* 0x0000000400097213 */ /* 0x000fe40000000000 */
[----:B------:R-:W-:-:S04]  /*0300*/  IABS R7, R11 ;  /* 0x0000000b00077213 */ /* 0x000fc80000000000 */
[----:B------:R-:W0:Y:S08]  /*0310*/  I2F.RP R0, R7 ;  /* 0x0000000700007306 */ /* 0x000e300000209400 */
[----:B0-----:R-:W0:Y:S02]  /*0320*/  MUFU.RCP R0, R0 ;  /* 0x0000000000007308 */ /* 0x001e240000001000 */
[----:B0-----:R-:W-:-:S06]  /*0330*/  IADD3 R3, R0, 0xffffffe, RZ ;  /* 0x0ffffffe00037810 */ /* 0x001fcc0007ffe0ff */
[----:B------:R-:W0:Y:S02]  /*0340*/  F2I.FTZ.U32.TRUNC.NTZ R3, R3 ;  /* 0x0000000300037305 */ /* 0x000e24000021f000 */
[----:B0-----:R-:W-:-:S04]  /*0350*/  IMAD.MOV R8, RZ, RZ, -R3 ;  /* 0x000000ffff087224 */ /* 0x001fc800078e0a03 */
[----:B------:R-:W-:Y:S01]  /*0360*/  IMAD.MOV.U32 R2, RZ, RZ, R8 ;  /* 0x000000ffff027224 */ /* 0x000fe200078e0008 */
[----:B------:R-:W-:-:S03]  /*0370*/  IABS R8, R11 ;  /* 0x0000000b00087213 */ /* 0x000fc60000000000 */
[----:B------:R-:W-:Y:S02]  /*0380*/  IMAD R5, R2, R7, RZ ;  /* 0x0000000702057224 */ /* 0x000fe400078e02ff */
[----:B------:R-:W-:Y:S02]  /*0390*/  IMAD.MOV.U32 R2, RZ, RZ, RZ ;  /* 0x000000ffff027224 */ /* 0x000fe400078e00ff */
[----:B------:R-:W-:Y:S02]  /*03a0*/  IMAD.MOV R0, RZ, RZ, -R8 ;  /* 0x000000ffff007224 */ /* 0x000fe400078e0a08 */
[----:B------:R-:W-:Y:S01]  /*03b0*/  IMAD.HI.U32 R2, R3, R5, R2 ;  /* 0x0000000503027227 */ /* 0x000fe200078e0002 */
[----:B------:R-:W-:-:S03]  /*03c0*/  SHF.R.U32.HI R3, RZ, 0x7, R50 ;  /* 0x00000007ff037819 */ /* 0x000fc60000011632 */
[----:B------:R-:W-:Y:S01]  /*03d0*/  IMAD.MOV.U32 R8, RZ, RZ, c[0x0][0x180] ;  /* 0x00006000ff087624 */ /* 0x000fe200078e00ff */
[----:B------:R-:W-:Y:S01]  /*03e0*/  SGXT.U32 R74, R3, 0x2 ;  /* 0x00000002034a781a */ /* 0x000fe20000000000 */
[----:B------:R-:W-:-:S03]  /*03f0*/  IMAD.HI.U32 R2, R2, R9, RZ ;  /* 0x0000000902027227 */ /* 0x000fc600078e00ff */
[----:B------:R-:W-:Y:S01]  /*0400*/  IADD3 R8, R8, 0x7f, RZ ;  /* 0x0000007f08087810 */ /* 0x000fe20007ffe0ff */
[----:B------:R-:W-:Y:S01]  /*0410*/  IMAD R0, R2, R0, R9 ;  /* 0x0000000002007224 */ /* 0x000fe200078e0209 */
[C---:B------:R-:W-:Y:S02]  /*0420*/  LOP3.LUT R21, R74.reuse, 0x4, RZ, 0xfc, !PT ;  /* 0x000000044a157812 */ /* 0x040fe400078efcff */
[C---:B------:R-:W-:Y:S02]  /*0430*/  LOP3.LUT R23, R74.reuse, 0x8, RZ, 0xfc, !PT ;  /* 0x000000084a177812 */ /* 0x040fe400078efcff */
[----:B------:R-:W-:Y:S02]  /*0440*/  ISETP.GT.U32.AND P1, PT, R7, R0, PT ;  /* 0x000000000700720c */ /* 0x000fe40003f24070 */
[C---:B------:R-:W-:Y:S02]  /*0450*/  LOP3.LUT R25, R74.reuse, 0xc, RZ, 0xfc, !PT ;  /* 0x0000000c4a197812 */ /* 0x040fe400078efcff */
[----:B------:R-:W-:-:S02]  /*0460*/  LOP3.LUT R27, R74, 0x10, RZ, 0xfc, !PT ;  /* 0x000000104a1b7812 */ /* 0x000fc400078efcff */
[C---:B------:R-:W-:Y:S02]  /*0470*/  LOP3.LUT R33, R74.reuse, 0x14, RZ, 0xfc, !PT ;  /* 0x000000144a217812 */ /* 0x040fe400078efcff */
[C---:B------:R-:W-:Y:S02]  /*0480*/  LOP3.LUT R35, R74.reuse, 0x18, RZ, 0xfc, !PT ;  /* 0x000000184a237812 */ /* 0x040fe400078efcff */
[C---:B------:R-:W-:Y:S02]  /*0490*/  LOP3.LUT R37, R74.reuse, 0x1c, RZ, 0xfc, !PT ;  /* 0x0000001c4a257812 */ /* 0x040fe400078efcff */
[----:B------:R-:W-:Y:S01]  /*04a0*/  LOP3.LUT R39, R74, 0x20, RZ, 0xfc, !PT ;  /* 0x000000204a277812 */ /* 0x000fe200078efcff */
[----:B------:R-:W-:Y:S01]  /*04b0*/  @!P1 IMAD.IADD R0, R0, 0x1, -R7 ;  /* 0x0000000100009824 */ /* 0x000fe200078e0a07 */
[----:B------:R-:W-:Y:S02]  /*04c0*/  @!P1 IADD3 R2, R2, 0x1, RZ ;  /* 0x0000000102029810 */ /* 0x000fe40007ffe0ff */
[----:B------:R-:W-:-:S02]  /*04d0*/  ISETP.NE.AND P1, PT, R11, RZ, PT ;  /* 0x000000ff0b00720c */ /* 0x000fc40003f25270 */
[----:B------:R-:W-:Y:S02]  /*04e0*/  ISETP.GE.U32.AND P0, PT, R0, R7, PT ;  /* 0x000000070000720c */ /* 0x000fe40003f06070 */
[----:B------:R-:W-:Y:S02]  /*04f0*/  LOP3.LUT R0, R4, R11, RZ, 0x3c, !PT ;  /* 0x0000000b04007212 */ /* 0x000fe400078e3cff */
[----:B------:R-:W-:Y:S02]  /*0500*/  LOP3.LUT R41, R74, 0x24, RZ, 0xfc, !PT ;  /* 0x000000244a297812 */ /* 0x000fe400078efcff */
[----:B------:R-:W-:Y:S02]  /*0510*/  ISETP.GE.AND P2, PT, R0, RZ, PT ;  /* 0x000000ff0000720c */ /* 0x000fe40003f46270 */
[C---:B------:R-:W-:Y:S02]  /*0520*/  LOP3.LUT R43, R74.reuse, 0x28, RZ, 0xfc, !PT ;  /* 0x000000284a2b7812 */ /* 0x040fe400078efcff */
[----:B------:R-:W-:-:S02]  /*0530*/  LOP3.LUT R45, R74, 0x2c, RZ, 0xfc, !PT ;  /* 0x0000002c4a2d7812 */ /* 0x000fc400078efcff */
[----:B------:R-:W-:Y:S02]  /*0540*/  LOP3.LUT R47, R74, 0x30, RZ, 0xfc, !PT ;  /* 0x000000304a2f7812 */ /* 0x000fe400078efcff */
[----:B------:R-:W-:Y:S02]  /*0550*/  @P0 IADD3 R2, R2, 0x1, RZ ;  /* 0x0000000102020810 */ /* 0x000fe40007ffe0ff */
[----:B------:R-:W-:Y:S02]  /*0560*/  ISETP.GT.AND P0, PT, R8, 0x7f, PT ;  /* 0x0000007f0800780c */ /* 0x000fe40003f04270 */
[C---:B------:R-:W-:Y:S01]  /*0570*/  LOP3.LUT R49, R74.reuse, 0x34, RZ, 0xfc, !PT ;  /* 0x000000344a317812 */ /* 0x040fe200078efcff */
[----:B------:R-:W-:Y:S01]  /*0580*/  @!P2 IMAD.MOV R2, RZ, RZ, -R2 ;  /* 0x000000ffff02a224 */ /* 0x000fe200078e0a02 */
[----:B------:R-:W-:Y:S02]  /*0590*/  @!P1 LOP3.LUT R2, RZ, R11, RZ, 0x33, !PT ;  /* 0x0000000bff029212 */ /* 0x000fe400078e33ff */
[----:B------:R-:W-:-:S02]  /*05a0*/  LOP3.LUT R52, R74, 0x38, RZ, 0xfc, !PT ;  /* 0x000000384a347812 */ /* 0x000fc400078efcff */
[C---:B------:R-:W-:Y:S01]  /*05b0*/  LOP3.LUT R53, R74.reuse, 0x3c, RZ, 0xfc, !PT ;  /* 0x0000003c4a357812 */ /* 0x040fe200078efcff */
[----:B------:R-:W-:Y:S01]  /*05c0*/  IMAD.MOV R0, RZ, RZ, -R2 ;  /* 0x000000ffff007224 */ /* 0x000fe200078e0a02 */
[----:B------:R-:W-:Y:S01]  /*05d0*/  LOP3.LUT R54, R74, 0x40, RZ, 0xfc, !PT ;  /* 0x000000404a367812 */ /* 0x000fe200078efcff */
[----:B------:R-:W-:Y:S01]  /*05e0*/  IMAD.SHL.U32 R2, R2, 0x80, RZ ;  /* 0x0000008002027824 */ /* 0x000fe200078e00ff */
[----:B------:R-:W-:Y:S01]  /*05f0*/  LOP3.LUT R55, R74, 0x44, RZ, 0xfc, !PT ;  /* 0x000000444a377812 */ /* 0x000fe200078efcff */
[----:B------:R-:W-:Y:S01]  /*0600*/  IMAD R0, R11, R0, R4 ;  /* 0x000000000b007224 */ /* 0x000fe200078e0204 */
[----:B------:R-:W-:Y:S02]  /*0610*/  LOP3.LUT R4, R50, 0x180, RZ, 0xc0, !PT ;  /* 0x0000018032047812 */ /* 0x000fe400078ec0ff */
[----:B------:R-:W-:Y:S01]  /*0620*/  LOP3.LUT R51, R2, R74, RZ, 0xfc, !PT ;  /* 0x0000004a02337212 */ /* 0x000fe200078efcff */
[----:B------:R-:W-:Y:S01]  /*0630*/  IMAD.IADD R0, R6, 0x1, R0 ;  /* 0x0000000106007824 */ /* 0x000fe200078e0200 */
[----:B------:R-:W-:-:S02]  /*0640*/  LOP3.LUT R76, R2, 0x4, R74, 0xfe, !PT ;  /* 0x00000004024c7812 */ /* 0x000fc400078efe4a */
[C-C-:B------:R-:W-:Y:S01]  /*0650*/  LOP3.LUT R77, R2.reuse, 0x8, R74.reuse, 0xfe, !PT ;  /* 0x00000008024d7812 */ /* 0x140fe200078efe4a */
[----:B------:R0:W-:Y:S01]  /*0660*/  STL [R1+0xf0], R51 ;  /* 0x0000f03301007387 */ /* 0x0001e20000100800 */
[----:B------:R-:W-:Y:S01]  /*0670*/  LOP3.LUT R78, R2, 0xc, R74, 0xfe, !PT ;  /* 0x0000000c024e7812 */ /* 0x000fe200078efe4a */
[----:B------:R-:W-:Y:S01]  /*0680*/  IMAD R75, R0, 0x80, R12 ;  /* 0x00000080004b7824 */ /* 0x000fe200078e020c */
[C-C-:B------:R-:W-:Y:S01]  /*0690*/  LOP3.LUT R79, R2.reuse, 0x10, R74.reuse, 0xfe, !PT ;  /* 0x00000010024f7812 */ /* 0x140fe200078efe4a */
[----:B------:R0:W-:Y:S01]  /*06a0*/  STL [R1+0xec], R76 ;  /* 0x0000ec4c01007387 */ /* 0x0001e20000100800 */
[C-C-:B------:R-:W-:Y:S02]  /*06b0*/  LOP3.LUT R80, R2.reuse, 0x14, R74.reuse, 0xfe, !PT ;  /* 0x0000001402507812 */ /* 0x140fe400078efe4a */
[C-C-:B------:R-:W-:Y:S01]  /*06c0*/  LOP3.LUT R81, R2.reuse, 0x18, R74.reuse, 0xfe, !PT ;  /* 0x0000001802517812 */ /* 0x140fe200078efe4a */
[----:B------:R0:W-:Y:S01]  /*06d0*/  STL [R1+0xe8], R77 ;  /* 0x0000e84d01007387 */ /* 0x0001e20000100800 */
[----:B------:R-:W-:-:S02]  /*06e0*/  LOP3.LUT R82, R2, 0x1c, R74, 0xfe, !PT ;  /* 0x0000001c02527812 */ /* 0x000fc400078efe4a */
[C-C-:B------:R-:W-:Y:S01]  /*06f0*/  LOP3.LUT R83, R2.reuse, 0x20, R74.reuse, 0xfe, !PT ;  /* 0x0000002002537812 */ /* 0x140fe200078efe4a */
[----:B------:R0:W-:Y:S01]  /*0700*/  STL [R1+0xe4], R78 ;  /* 0x0000e44e01007387 */ /* 0x0001e20000100800 */
[C-C-:B------:R-:W-:Y:S02]  /*0710*/  LOP3.LUT R84, R2.reuse, 0x24, R74.reuse, 0xfe, !PT ;  /* 0x0000002402547812 */ /* 0x140fe400078efe4a */
        /* <DEDUP_REMOVED lines=33> */
[C---:B------:R-:W-:Y:S01]  /*0930*/  LOP3.LUT R60, R74.reuse, 0x48, RZ, 0xfc, !PT ;  /* 0x000000484a3c7812 */ /* 0x040fe200078efcff */
[----:B------:R0:W-:Y:S01]  /*0940*/  STL [R1+0xb4], R91 ;  /* 0x0000b45b01007387 */ /* 0x0001e20000100800 */
[C---:B------:R-:W-:Y:S02]  /*0950*/  LOP3.LUT R61, R74.reuse, 0x4c, RZ, 0xfc, !PT ;  /* 0x0000004c4a3d7812 */ /* 0x040fe400078efcff */
[C---:B------:R-:W-:Y:S01]  /*0960*/  LOP3.LUT R62, R74.reuse, 0x50, RZ, 0xfc, !PT ;  /* 0x000000504a3e7812 */ /* 0x040fe200078efcff */
[----:B------:R0:W-:Y:S01]  /*0970*/  STL [R1+0xb0], R93 ;  /* 0x0000b05d01007387 */ /* 0x0001e20000100800 */
[C---:B------:R-:W-:Y:S02]  /*0980*/  LOP3.LUT R63, R74.reuse, 0x54, RZ, 0xfc, !PT ;  /* 0x000000544a3f7812 */ /* 0x040fe400078efcff */
[C---:B------:R-:W-:Y:S01]  /*0990*/  LOP3.LUT R64, R74.reuse, 0x58, RZ, 0xfc, !PT ;  /* 0x000000584a407812 */ /* 0x040fe200078efcff */
[----:B------:R0:W-:Y:S01]  /*09a0*/  STL [R1+0xac], R95 ;  /* 0x0000ac5f01007387 */ /* 0x0001e20000100800 */
[----:B------:R-:W-:-:S02]  /*09b0*/  LOP3.LUT R65, R74, 0x5c, RZ, 0xfc, !PT ;  /* 0x0000005c4a417812 */ /* 0x000fc400078efcff */
        /* <DEDUP_REMOVED lines=11> */
[----:B------:R-:W-:-:S03]  /*0a70*/  LOP3.LUT R73, R74, 0x7c, RZ, 0xfc, !PT ;  /* 0x0000007c4a497812 */ /* 0x000fc600078efcff */
[----:B------:R0:W-:Y:S04]  /*0a80*/  STL [R1+0x98], R100 ;  /* 0x0000986401007387 */ /* 0x0001e80000100800 */
        /* <DEDUP_REMOVED lines=9> */
[----:B------:R0:W-:Y:S01]  /*0b20*/  STL [R1+0xf4], R75 ;  /* 0x0000f44b01007387 */ /* 0x0001e20000100800 */
[----:B------:R-:W-:Y:S05]  /*0b30*/  @P0 BRA `(.L_x_0) ;  /* 0x000000b000000947 */ /* 0x000fea0003800000 */
[----:B------:R-:W-:Y:S01]  /*0b40*/  IMAD.SHL.U32 R0, R50, 0x40, RZ ;  /* 0x0000004032007824 */ /* 0x000fe200078e00ff */
[----:B------:R-:W-:Y:S01]  /*0b50*/  CS2R R56, SRZ ;  /* 0x0000000000387805 */ /* 0x000fe2000001ff00 */
[----:B------:R-:W-:Y:S01]  /*0b60*/  CS2R R2, SRZ ;  /* 0x0000000000027805 */ /* 0x000fe2000001ff00 */
[----:B------:R-:W-:Y:S01]  /*0b70*/  CS2R R28, SRZ ;  /* 0x00000000001c7805 */ /* 0x000fe2000001ff00 */
[----:B------:R-:W-:Y:S01]  /*0b80*/  CS2R R14, SRZ ;  /* 0x00000000000e7805 */ /* 0x000fe2000001ff00 */
[----:B------:R1:W-:Y:S01]  /*0b90*/  STL [R1+0xf8], R0 ;  /* 0x0000f80001007387 */ /* 0x0003e20000100800 */
[----:B------:R-:W-:Y:S01]  /*0ba0*/  CS2R R58, SRZ ;  /* 0x00000000003a7805 */ /* 0x000fe2000001ff00 */
[----:B------:R-:W-:Y:S01]  /*0bb0*/  CS2R R12, SRZ ;  /* 0x00000000000c7805 */ /* 0x000fe2000001ff00 */
[----:B------:R-:W-:Y:S01]  /*0bc0*/  CS2R R30, SRZ ;  /* 0x00000000001e7805 */ /* 0x000fe2000001ff00 */
[----:B------:R-:W-:Y:S01]  /*0bd0*/  CS2R R10, SRZ ;  /* 0x00000000000a7805 */ /* 0x000fe2000001ff00 */
[----:B------:R-:W-:Y:S05]  /*0be0*/  BRA `(.L_x_1) ;  /* 0x00005a1000007947 */ /* 0x000fea0003800000 */
.L_x_0:
[----:B------:R-:W-:Y:S01]  /*0bf0*/  IABS R7, c[0x0][0x17c] ;  /* 0x00005f0000077a13 */ /* 0x000fe20000000000 */
[C---:B------:R-:W-:Y:S01]  /*0c00*/  IMAD.SHL.U32 R13, R50.reuse, 0x2, RZ ;  /* 0x00000002320d7824 */ /* 0x040fe200078e00ff */
[----:B------:R-:W-:Y:S01]  /*0c10*/  IABS R10, c[0x0][0x178] ;  /* 0x00005e00000a7a13 */ /* 0x000fe20000000000 */
[----:B------:R-:W-:Y:S01]  /*0c20*/  CS2R R56, SRZ ;  /* 0x0000000000387805 */ /* 0x000fe2000001ff00 */
[----:B------:R-:W1:Y:S01]  /*0c30*/  I2F.RP R0, R7 ;  /* 0x0000000700007306 */ /* 0x000e620000209400 */
[----:B------:R-:W-:Y:S01]  /*0c40*/  LOP3.LUT R9, R50, 0x7, RZ, 0xc0, !PT ;  /* 0x0000000732097812 */ /* 0x000fe200078ec0ff */
[----:B------:R-:W-:Y:S01]  /*0c50*/  CS2R R58, SRZ ;  /* 0x00000000003a7805 */ /* 0x000fe2000001ff00 */
[----:B------:R-:W-:-:S02]  /*0c60*/  SHF.R.U32.HI R12, RZ, 0x3, R4 ;  /* 0x00000003ff0c7819 */ /* 0x000fc40000011604 */
[----:B------:R-:W-:Y:S01]  /*0c70*/  LOP3.LUT R15, R13, 0x10, RZ, 0xc0, !PT ;  /* 0x000000100d0f7812 */ /* 0x000fe200078ec0ff */
[----:B------:R-:W-:Y:S01]  /*0c80*/  IMAD.SHL.U32 R11, R9, 0x100, RZ ;  /* 0x00000100090b7824 */ /* 0x000fe200078e00ff */
[----:B------:R-:W-:Y:S01]  /*0c90*/  IABS R18, R117 ;  /* 0x0000007500127213 */ /* 0x000fe20000000000 */
[----:B------:R-:W2:Y:S01]  /*0ca0*/  I2F.RP R6, R10 ;  /* 0x0000000a00067306 */ /* 0x000ea20000209400 */
[----:B------:R-:W-:Y:S02]  /*0cb0*/  LEA.HI R15, R4, R15, RZ, 0x1e ;  /* 0x0000000f040f7211 */ /* 0x000fe400078ff0ff */
[----:B------:R-:W-:Y:S02]  /*0cc0*/  IABS R44, R111 ;  /* 0x0000006f002c7213 */ /* 0x000fe40000000000 */
[----:B------:R-:W-:Y:S02]  /*0cd0*/  IABS R14, R113 ;  /* 0x00000071000e7213 */ /* 0x000fe40000000000 */
[----:B------:R-:W-:Y:S01]  /*0ce0*/  IABS R42, R107 ;  /* 0x0000006b002a7213 */ /* 0x000fe20000000000 */
[----:B-1----:R-:W1:Y:S01]  /*0cf0*/  MUFU.RCP R0, R0 ;  /* 0x0000000000007308 */ /* 0x002e620000001000 */
[----:B------:R-:W-:-:S02]  /*0d00*/  IABS R48, R105 ;  /* 0x0000006900307213 */ /* 0x000fc40000000000 */
[----:B------:R-:W-:Y:S02]  /*0d10*/  IABS R16, R115 ;  /* 0x0000007300107213 */ /* 0x000fe40000000000 */
[----:B------:R-:W-:Y:S02]  /*0d20*/  IABS R46, R101 ;  /* 0x00000065002e7213 */ /* 0x000fe40000000000 */
[----:B------:R-:W-:Y:S01]  /*0d30*/  IABS R108, R100 ;  /* 0x00000064006c7213 */ /* 0x000fe20000000000 */
[----:B--2---:R-:W2:Y:S01]  /*0d40*/  MUFU.RCP R6, R6 ;  /* 0x0000000600067308 */ /* 0x004ea20000001000 */
[----:B------:R-:W-:Y:S02]  /*0d50*/  IABS R106, R99 ;  /* 0x00000063006a7213 */ /* 0x000fe40000000000 */
[----:B------:R-:W-:Y:S02]  /*0d60*/  IABS R104, R98 ;  /* 0x0000006200687213 */ /* 0x000fe40000000000 */
[----:B------:R-:W-:-:S02]  /*0d70*/  IABS R40, R103 ;  /* 0x0000006700287213 */ /* 0x000fc40000000000 */
[----:B------:R-:W-:Y:S02]  /*0d80*/  IABS R110, R96 ;  /* 0x00000060006e7213 */ /* 0x000fe40000000000 */
[----:B-1----:R-:W-:Y:S02]  /*0d90*/  IADD3 R2, R0, 0xffffffe, RZ ;  /* 0x0ffffffe00027810 */ /* 0x002fe40007ffe0ff */
[----:B------:R-:W-:Y:S02]  /*0da0*/  LOP3.LUT R0, R12, 0x3fe, R13, 0x78, !PT ;  /* 0x000003fe0c007812 */ /* 0x000fe400078e780d */
[----:B------:R-:W1:Y:S01]  /*0db0*/  F2I.FTZ.U32.TRUNC.NTZ R3, R2 ;  /* 0x0000000200037305 */ /* 0x000e62000021f000 */
[----:B------:R-:W-:Y:S02]  /*0dc0*/  IABS R112, R95 ;  /* 0x0000005f00707213 */ /* 0x000fe40000000000 */
[----:B--2---:R-:W-:Y:S01]  /*0dd0*/  IADD3 R5, R6, 0xffffffe, RZ ;  /* 0x0ffffffe06057810 */ /* 0x004fe20007ffe0ff */
[----:B------:R-:W-:Y:S01]  /*0de0*/  IMAD.SHL.U32 R6, R9, 0x10, RZ ;  /* 0x0000001009067824 */ /* 0x000fe200078e00ff */
[----:B------:R-:W-:-:S02]  /*0df0*/  IABS R102, R97 ;  /* 0x0000006100667213 */ /* 0x000fc40000000000 */
[----:B------:R-:W-:Y:S01]  /*0e00*/  IABS R114, R93 ;  /* 0x0000005d00727213 */ /* 0x000fe20000000000 */
[----:B------:R-:W-:Y:S01]  /*0e10*/  IMAD.IADD R12, R11, 0x1, R6 ;  /* 0x000000010b0c7824 */ /* 0x000fe200078e0206 */
[----:B------:R-:W2:Y:S01]  /*0e20*/  F2I.FTZ.U32.TRUNC.NTZ R5, R5 ;  /* 0x0000000500057305 */ /* 0x000ea2000021f000 */
[----:B------:R-:W-:Y:S02]  /*0e30*/  LOP3.LUT R13, R6, 0x30, R13, 0x78, !PT ;  /* 0x00000030060d7812 */ /* 0x000fe400078e780d */
[----:B------:R-:W-:Y:S02]  /*0e40*/  IABS R116, R91 ;  /* 0x0000005b00747213 */ /* 0x000fe40000000000 */
[----:B------:R-:W-:Y:S01]  /*0e50*/  LOP3.LUT R12, R12, R15, RZ, 0x3c, !PT ;  /* 0x0000000f0c0c7212 */ /* 0x000fe200078e3cff */
[----:B-1----:R-:W-:Y:S01]  /*0e60*/  IMAD.MOV R2, RZ, RZ, -R3 ;  /* 0x000000ffff027224 */ /* 0x002fe200078e0a03 */
[----:B------:R-:W-:Y:S02]  /*0e70*/  IABS R118, R90 ;  /* 0x0000005a00767213 */ /* 0x000fe40000000000 */
[----:B------:R-:W-:Y:S01]  /*0e80*/  IABS R38, R89 ;  /* 0x0000005900267213 */ /* 0x000fe20000000000 */
[----:B------:R-:W-:Y:S01]  /*0e90*/  IMAD R9, R2, R7, RZ ;  /* 0x0000000702097224 */ /* 0x000fe200078e02ff */
[----:B------:R-:W-:Y:S01]  /*0ea0*/  IABS R36, R87 ;  /* 0x0000005700247213 */ /* 0x000fe20000000000 */
[----:B------:R-:W-:Y:S01]  /*0eb0*/  IMAD.MOV.U32 R2, RZ, RZ, RZ ;  /* 0x000000ffff027224 */ /* 0x000fe200078e00ff */
[----:B------:R-:W-:Y:S01]  /*0ec0*/  IABS R30, R84 ;  /* 0x00000054001e7213 */ /* 0x000fe20000000000 */
[----:B--2---:R-:W-:Y:S01]  /*0ed0*/  IMAD.MOV R4, RZ, RZ, -R5 ;  /* 0x000000ffff047224 */ /* 0x004fe200078e0a05 */
[----:B------:R-:W-:Y:S01]  /*0ee0*/  IABS R24, R82 ;  /* 0x0000005200187213 */ /* 0x000fe20000000000 */
[----:B------:R-:W-:Y:S01]  /*0ef0*/  IMAD.HI.U32 R2, R3, R9, R2 ;  /* 0x0000000903027227 */ /* 0x000fe200078e0002 */
[----:B------:R-:W-:-:S02]  /*0f00*/  IABS R9, R109 ;  /* 0x0000006d00097213 */ /* 0x000fc40000000000 */
[----:B------:R-:W-:Y:S01]  /*0f10*/  IABS R32, R85 ;  /* 0x0000005500207213 */ /* 0x000fe20000000000 */
[----:B------:R-:W-:Y:S01]  /*0f20*/  IMAD.MOV.U32 R15, RZ, RZ, R4 ;  /* 0x000000ffff0f7224 */ /* 0x000fe200078e0004 */
[----:B------:R-:W-:Y:S01]  /*0f30*/  IABS R92, R80 ;  /* 0x00000050005c7213 */ /* 0x000fe20000000000 */
[----:B------:R-:W-:Y:S01]  /*0f40*/  IMAD.MOV.U32 R4, RZ, RZ, RZ ;  /* 0x000000ffff047224 */ /* 0x000fe200078e00ff */
[----:B------:R-:W-:Y:S01]  /*0f50*/  IABS R28, R83 ;  /* 0x00000053001c7213 */ /* 0x000fe20000000000 */
[----:B------:R-:W-:Y:S01]  /*0f60*/  IMAD R3, R15, R10, RZ ;  /* 0x0000000a0f037224 */ /* 0x000fe200078e02ff */
[----:B------:R-:W-:Y:S01]  /*0f70*/  IABS R15, R86 ;  /* 0x00000056000f7213 */ /* 0x000fe20000000000 */
[----:B------:R-:W-:Y:S01]  /*0f80*/  IMAD.HI.U32 R6, R2, R14, RZ ;  /* 0x0000000e02067227 */ /* 0x000fe200078e00ff */
[----:B------:R-:W-:Y:S02]  /*0f90*/  IABS R88, R81 ;  /* 0x0000005100587213 */ /* 0x000fe40000000000 */
[----:B------:R-:W-:Y:S01]  /*0fa0*/  IABS R26, R79 ;  /* 0x0000004f001a7213 */ /* 0x000fe20000000000 */
[----:B------:R-:W-:Y:S01]  /*0fb0*/  IMAD.HI.U32 R5, R5, R3, R4 ;  /* 0x0000000305057227 */ /* 0x000fe200078e0004 */
[----:B------:R-:W-:-:S02]  /*0fc0*/  IABS R22, R78 ;  /* 0x0000004e00167213 */ /* 0x000fc40000000000 */
[----:B------:R-:W-:Y:S01]  /*0fd0*/  IABS R94, R77 ;  /* 0x0000004d005e7213 */ /* 0x000fe20000000000 */
[----:B------:R-:W-:Y:S01]  /*0fe0*/  IMAD.HI.U32 R3, R2, R18, RZ ;  /* 0x0000001202037227 */ /* 0x000fe200078e00ff */
[----:B------:R-:W-:-:S03]  /*0ff0*/  IABS R34, R76 ;  /* 0x0000004c00227213 */ /* 0x000fc60000000000 */
[----:B------:R-:W-:Y:S02]  /*1000*/  IMAD.MOV R3, RZ, RZ, -R3 ;  /* 0x000000ffff037224 */ /* 0x000fe400078e0a03 */
[----:B------:R-:W-:Y:S02]  /*1010*/  IMAD.MOV R6, RZ, RZ, -R6 ;  /* 0x000000ffff067224 */ /* 0x000fe400078e0a06 */
[----:B------:R-:W-:Y:S02]  /*1020*/  IMAD R18, R7, R3, R18 ;  /* 0x0000000307127224 */ /* 0x000fe400078e0212 */
[----:B------:R-:W-:-:S03]  /*1030*/  IMAD.HI.U32 R3, R2, R44, RZ ;  /* 0x0000002c02037227 */ /* 0x000fc600078e00ff */
[C---:B------:R-:W-:Y:S01]  /*1040*/  ISETP.GT.U32.AND P1, PT, R7.reuse, R18, PT ;  /* 0x000000120700720c */ /* 0x040fe20003f24070 */
[----:B------:R-:W-:Y:S02]  /*1050*/  IMAD.MOV R3, RZ, RZ, -R3 ;  /* 0x000000ffff037224 */ /* 0x000fe400078e0a03 */
[C---:B------:R-:W-:Y:S02]  /*1060*/  IMAD R14, R7.reuse, R6, R14 ;  /* 0x00000006070e7224 */ /* 0x040fe400078e020e */
[C---:B------:R-:W-:Y:S02]  /*1070*/  IMAD R44, R7.reuse, R3, R44 ;  /* 0x00000003072c7224 */ /* 0x040fe400078e022c */
[C---:B------:R-:W-:Y:S01]  /*1080*/  IMAD.HI.U32 R3, R2.reuse, R42, RZ ;  /* 0x0000002a02037227 */ /* 0x040fe200078e00ff */
[C---:B------:R-:W-:Y:S02]  /*1090*/  ISETP.GT.U32.AND P2, PT, R7.reuse, R14, PT ;  /* 0x0000000e0700720c */ /* 0x040fe40003f44070 */
[----:B------:R-:W-:Y:S01]  /*10a0*/  ISETP.GT.U32.AND P3, PT, R7, R44, PT ;  /* 0x0000002c0700720c */ /* 0x000fe20003f64070 */
[----:B------:R-:W-:-:S04]  /*10b0*/  IMAD.HI.U32 R6, R2, R48, RZ ;  /* 0x0000003002067227 */ /* 0x000fc800078e00ff */
[----:B------:R-:W-:-:S04]  /*10c0*/  IMAD.HI.U32 R4, R2, R16, RZ ;  /* 0x0000001002047227 */ /* 0x000fc800078e00ff */
[----:B------:R-:W-:Y:S02]  /*10d0*/  IMAD.MOV R3, RZ, RZ, -R3 ;  /* 0x000000ffff037224 */ /* 0x000fe400078e0a03 */
[----:B------:R-:W-:Y:S02]  /*10e0*/  IMAD.MOV R6, RZ, RZ, -R6 ;  /* 0x000000ffff067224 */ /* 0x000fe400078e0a06 */
[----:B------:R-:W-:Y:S02]  /*10f0*/  IMAD.MOV R4, RZ, RZ, -R4 ;  /* 0x000000ffff047224 */ /* 0x000fe400078e0a04 */
[----:B------:R-:W-:Y:S02]  /*1100*/  IMAD R42, R7, R3, R42 ;  /* 0x00000003072a7224 */ /* 0x000fe400078e022a */
[----:B------:R-:W-:-:S03]  /*1110*/  IMAD.HI.U32 R3, R2, R46, RZ ;  /* 0x0000002e02037227 */ /* 0x000fc600078e00ff */
[C---:B------:R-:W-:Y:S01]  /*1120*/  ISETP.GT.U32.AND P0, PT, R7.reuse, R42, PT ;  /* 0x0000002a0700720c */ /* 0x040fe20003f04070 */
[C---:B------:R-:W-:Y:S02]  /*1130*/  IMAD R48, R7.reuse, R6, R48 ;  /* 0x0000000607307224 */ /* 0x040fe400078e0230 */
[----:B------:R-:W-:Y:S02]  /*1140*/  IMAD R16, R7, R4, R16 ;  /* 0x0000000407107224 */ /* 0x000fe400078e0210 */
[----:B------:R-:W-:-:S03]  /*1150*/  IMAD.HI.U32 R6, R2, R108, RZ ;  /* 0x0000006c02067227 */ /* 0x000fc600078e00ff */
[----:B------:R-:W-:Y:S01]  /*1160*/  ISETP.GT.U32.AND P5, PT, R7, R16, PT ;  /* 0x000000100700720c */ /* 0x000fe20003fa4070 */
[----:B------:R-:W-:-:S04]  /*1170*/  IMAD.HI.U32 R4, R2, R9, RZ ;  /* 0x0000000902047227 */ /* 0x000fc800078e00ff */
[----:B------:R-:W-:Y:S02]  /*1180*/  IMAD.MOV R3, RZ, RZ, -R3 ;  /* 0x000000ffff037224 */ /* 0x000fe400078e0a03 */
[----:B------:R-:W-:Y:S02]  /*1190*/  IMAD.MOV R6, RZ, RZ, -R6 ;  /* 0x000000ffff067224 */ /* 0x000fe400078e0a06 */
[----:B------:R-:W-:Y:S02]  /*11a0*/  IMAD.MOV R4, RZ, RZ, -R4 ;  /* 0x000000ffff047224 */ /* 0x000fe400078e0a04 */
[----:B------:R-:W-:Y:S02]  /*11b0*/  IMAD R46, R7, R3, R46 ;  /* 0x00000003072e7224 */ /* 0x000fe400078e022e */
[----:B------:R-:W-:-:S04]  /*11c0*/  IMAD.HI.U32 R3, R2, R106, RZ ;  /* 0x0000006a02037227 */ /* 0x000fc800078e00ff */
        /* <DEDUP_REMOVED lines=12> */
[----:B------:R-:W-:-:S04]  /*1290*/  IMAD.HI.U32 R6, R2, R112, RZ ;  /* 0x0000007002067227 */ /* 0x000fc800078e00ff */
        /* <DEDUP_REMOVED lines=15> */
[----:B------:R-:W-:Y:S02]  /*1390*/  IMAD R116, R7, R6, R116 ;  /* 0x0000000607747224 */ /* 0x000fe400078e0274 */
[----:B------:R-:W-:-:S04]  /*13a0*/  IMAD.HI.U32 R6, R2, R36, RZ ;  /* 0x0000002402067227 */ /* 0x000fc800078e00ff */
[----:B------:R-:W-:Y:S02]  /*13b0*/  IMAD R118, R7, R9, R118 ;  /* 0x0000000907767224 */ /* 0x000fe400078e0276 */
[----:B------:R-:W-:Y:S02]  /*13c0*/  IMAD.MOV R3, RZ, RZ, -R3 ;  /* 0x000000ffff037224 */ /* 0x000fe400078e0a03 */
[----:B------:R-:W-:-:S04]  /*13d0*/  IMAD.HI.U32 R9, R2, R30, RZ ;  /* 0x0000001e02097227 */ /* 0x000fc800078e00ff */
[----:B------:R-:W-:Y:S02]  /*13e0*/  IMAD.MOV R6, RZ, RZ, -R6 ;  /* 0x000000ffff067224 */ /* 0x000fe400078e0a06 */
[----:B------:R-:W-:Y:S02]  /*13f0*/  IMAD R38, R7, R3, R38 ;  /* 0x0000000307267224 */ /* 0x000fe400078e0226 */
[----:B------:R-:W-:Y:S02]  /*1400*/  IMAD.MOV R19, RZ, RZ, -R9 ;  /* 0x000000ffff137224 */ /* 0x000fe400078e0a09 */
[----:B------:R-:W-:-:S04]  /*1410*/  IMAD.HI.U32 R3, R2, R15, RZ ;  /* 0x0000000f02037227 */ /* 0x000fc800078e00ff */
[----:B------:R-:W-:-:S04]  /*1420*/  IMAD.HI.U32 R9, R2, R24, RZ ;  /* 0x0000001802097227 */ /* 0x000fc800078e00ff */
[----:B------:R-:W-:Y:S02]  /*1430*/  IMAD R36, R7, R6, R36 ;  /* 0x0000000607247224 */ /* 0x000fe400078e0224 */
[----:B------:R-:W-:-:S04]  /*1440*/  IMAD.HI.U32 R6, R2, R32, RZ ;  /* 0x0000002002067227 */ /* 0x000fc800078e00ff */
[----:B------:R-:W-:Y:S02]  /*1450*/  IMAD.MOV R20, RZ, RZ, -R3 ;  /* 0x000000ffff147224 */ /* 0x000fe400078e0a03 */
[----:B------:R-:W-:Y:S02]  /*1460*/  IMAD.MOV R9, RZ, RZ, -R9 ;  /* 0x000000ffff097224 */ /* 0x000fe400078e0a09 */
[----:B------:R-:W-:Y:S02]  /*1470*/  IMAD.MOV R17, RZ, RZ, -R6 ;  /* 0x000000ffff117224 */ /* 0x000fe400078e0a06 */
[C---:B------:R-:W-:Y:S01]  /*1480*/  IMAD R6, R7.reuse, R20, R15 ;  /* 0x0000001407067224 */ /* 0x040fe200078e020f */
[----:B------:R-:W-:Y:S01]  /*1490*/  IABS R20, R51 ;  /* 0x0000003300147213 */ /* 0x000fe20000000000 */
[----:B------:R-:W-:Y:S02]  /*14a0*/  IMAD R24, R7, R9, R24 ;  /* 0x0000000907187224 */ /* 0x000fe400078e0218 */
[----:B------:R-:W-:-:S04]  /*14b0*/  IMAD.HI.U32 R9, R2, R92, RZ ;  /* 0x0000005c02097227 */ /* 0x000fc800078e00ff */
[----:B------:R-:W-:Y:S02]  /*14c0*/  IMAD R32, R7, R17, R32 ;  /* 0x0000001107207224 */ /* 0x000fe400078e0220 */
[----:B------:R-:W-:Y:S02]  /*14d0*/  IMAD.MOV R17, RZ, RZ, -R9 ;  /* 0x000000ffff117224 */ /* 0x000fe400078e0a09 */
[----:B------:R-:W-:-:S04]  /*14e0*/  IMAD.HI.U32 R9, R2, R20, RZ ;  /* 0x0000001402097227 */ /* 0x000fc800078e00ff */
[----:B------:R-:W-:Y:S02]  /*14f0*/  IMAD.MOV R9, RZ, RZ, -R9 ;  /* 0x000000ffff097224 */ /* 0x000fe400078e0a09 */
[--C-:B------:R-:W-:Y:S02]  /*1500*/  @!P1 IMAD.IADD R18, R18, 0x1, -R7.reuse ;  /* 0x0000000112129824 */ /* 0x100fe400078e0a07 */
[C---:B------:R-:W-:Y:S02]  /*1510*/  IMAD R20, R7.reuse, R9, R20 ;  /* 0x0000000907147224 */ /* 0x040fe400078e0214 */
[--C-:B------:R-:W-:Y:S02]  /*1520*/  @!P5 IMAD.IADD R16, R16, 0x1, -R7.reuse ;  /* 0x000000011010d824 */ /* 0x100fe400078e0a07 */
[--C-:B------:R-:W-:Y:S01]  /*1530*/  @!P2 IMAD.IADD R14, R14, 0x1, -R7.reuse ;  /* 0x000000010e0ea824 */ /* 0x100fe200078e0a07 */
[C---:B------:R-:W-:Y:S01]  /*1540*/  ISETP.GT.U32.AND P6, PT, R7.reuse, R20, PT ;  /* 0x000000140700720c */ /* 0x040fe20003fc4070 */
[--C-:B------:R-:W-:Y:S01]  /*1550*/  @!P3 IMAD.IADD R44, R44, 0x1, -R7.reuse ;  /* 0x000000012c2cb824 */ /* 0x100fe200078e0a07 */
[C---:B------:R-:W-:Y:S01]  /*1560*/  ISETP.GT.U32.AND P2, PT, R7.reuse, R18, PT ;  /* 0x000000120700720c */ /* 0x040fe20003f44070 */
[--C-:B------:R-:W-:Y:S01]  /*1570*/  @!P4 IMAD.IADD R4, R4, 0x1, -R7.reuse ;  /* 0x000000010404c824 */ /* 0x100fe200078e0a07 */
[C---:B------:R-:W-:Y:S01]  /*1580*/  ISETP.GT.U32.AND P3, PT, R7.reuse, R16, PT ;  /* 0x000000100700720c */ /* 0x040fe20003f64070 */
[----:B------:R-:W-:Y:S01]  /*1590*/  @!P0 IMAD.IADD R42, R42, 0x1, -R7 ;  /* 0x000000012a2a8824 */ /* 0x000fe200078e0a07 */
[C---:B------:R-:W-:Y:S01]  /*15a0*/  ISETP.GT.U32.AND P4, PT, R7.reuse, R14, PT ;  /* 0x0000000e0700720c */ /* 0x040fe20003f84070 */
[----:B------:R-:W-:Y:S01]  /*15b0*/  IMAD.HI.U32 R3, R2, R28, RZ ;  /* 0x0000001c02037227 */ /* 0x000fe200078e00ff */
[----:B------:R-:W-:-:S02]  /*15c0*/  ISETP.GT.U32.AND P5, PT, R7, R44, PT ;  /* 0x0000002c0700720c */ /* 0x000fc40003fa4070 */
[C---:B------:R-:W-:Y:S01]  /*15d0*/  ISETP.GT.U32.AND P0, PT, R7.reuse, R4, PT ;  /* 0x000000040700720c */ /* 0x040fe20003f04070 */
[----:B------:R-:W-:Y:S02]  /*15e0*/  IMAD.MOV R3, RZ, RZ, -R3 ;  /* 0x000000ffff037224 */ /* 0x000fe400078e0a03 */
[--C-:B------:R-:W-:Y:S01]  /*15f0*/  @!P6 IMAD.IADD R20, R20, 0x1, -R7.reuse ;  /* 0x000000011414e824 */ /* 0x100fe200078e0a07 */
[C---:B------:R-:W-:Y:S01]  /*1600*/  ISETP.GT.U32.AND P6, PT, R7.reuse, R42, PT ;  /* 0x0000002a0700720c */ /* 0x040fe20003fc4070 */
        /* <DEDUP_REMOVED lines=10> */
[C---:B------:R-:W-:Y:S01]  /*16b0*/  IMAD R28, R7.reuse, R3, R28 ;  /* 0x00000003071c7224 */ /* 0x040fe200078e021c */
        /* <DEDUP_REMOVED lines=14> */
[----:B------:R-:W-:Y:S01]  /*17a0*/  ISETP.GT.U32.AND P0, PT, R7, R38, PT ;  /* 0x000000260700720c */ /* 0x000fe20003f04070 */
[----:B------:R-:W-:-:S02]  /*17b0*/  @!P6 IMAD.IADD R102, R102, 0x1, -R7 ;  /* 0x000000016666e824 */ /* 0x000fc400078e0a07 */
        /* <DEDUP_REMOVED lines=11> */
[----:B------:R-:W-:-:S03]  /*1870*/  ISETP.GT.U32.AND P6, PT, R7, R48, PT ;  /* 0x000000300700720c */ /* 0x000fc60003fc4070 */
[----:B------:R-:W-:-:S04]  /*1880*/  IMAD.HI.U32 R15, R2, R26, RZ ;  /* 0x0000001a020f7227 */ /* 0x000fc800078e00ff */
        /* <DEDUP_REMOVED lines=11> */
[----:B------:R-:W-:Y:S01]  /*1940*/  ISETP.GT.U32.AND P5, PT, R7, R118, PT ;  /* 0x000000760700720c */ /* 0x000fe20003fa4070 */
[----:B------:R-:W-:-:S02]  /*1950*/  IMAD.MOV R3, RZ, RZ, -R3 ;  /* 0x000000ffff037224 */ /* 0x000fc400078e0a03 */
[----:B------:R-:W-:Y:S01]  /*1960*/  @!P1 IMAD.IADD R40, R40, 0x1, -R7 ;  /* 0x0000000128289824 */ /* 0x000fe200078e0a07 */
[C---:B------:R-:W-:Y:S01]  /*1970*/  ISETP.GT.U32.AND P1, PT, R7.reuse, R110, PT ;  /* 0x0000006e0700720c */ /* 0x040fe20003f24070 */
[----:B------:R-:W-:Y:S02]  /*1980*/  IMAD.MOV R15, RZ, RZ, -R15 ;  /* 0x000000ffff0f7224 */ /* 0x000fe400078e0a0f */
[----:B------:R-:W-:Y:S02]  /*1990*/  IMAD R88, R7, R3, R88 ;  /* 0x0000000307587224 */ /* 0x000fe400078e0258 */
[----:B------:R-:W-:-:S04]  /*19a0*/  IMAD.HI.U32 R3, R2, R22, RZ ;  /* 0x0000001602037227 */ /* 0x000fc800078e00ff */
[C---:B------:R-:W-:Y:S01]  /*19b0*/  IMAD R26, R7.reuse, R15, R26 ;  /* 0x0000000f071a7224 */ /* 0x040fe200078e021a */
[----:B------:R-:W-:Y:S01]  /*19c0*/  IABS R15, R75 ;  /* 0x0000004b000f7213 */ /* 0x000fe20000000000 */
[C---:B------:R-:W-:Y:S02]  /*19d0*/  IMAD R30, R7.reuse, R19, R30 ;  /* 0x00000013071e7224 */ /* 0x040fe400078e021e */
[----:B------:R-:W-:Y:S02]  /*19e0*/  IMAD.MOV R3, RZ, RZ, -R3 ;  /* 0x000000ffff037224 */ /* 0x000fe400078e0a03 */
[----:B------:R-:W-:Y:S01]  /*19f0*/  @!P6 IMAD.IADD R48, R48, 0x1, -R7 ;  /* 0x000000013030e824 */ /* 0x000fe200078e0a07 */
[C---:B------:R-:W-:Y:S01]  /*1a00*/  ISETP.GT.U32.AND P6, PT, R7.reuse, R38, PT ;  /* 0x000000260700720c */ /* 0x040fe20003fc4070 */
[----:B------:R-:W-:Y:S02]  /*1a10*/  IMAD.MOV.U32 R9, RZ, RZ, R15 ;  /* 0x000000ffff097224 */ /* 0x000fe400078e000f */
[----:B------:R-:W-:-:S02]  /*1a20*/  IMAD R22, R7, R3, R22 ;  /* 0x0000000307167224 */ /* 0x000fc400078e0216 */
        /* <DEDUP_REMOVED lines=12> */
[----:B------:R-:W-:-:S04]  /*1af0*/  IMAD.HI.U32 R3, R2, R94, RZ ;  /* 0x0000005e02037227 */ /* 0x000fc800078e00ff */
[----:B------:R-:W-:-:S04]  /*1b00*/  IMAD.HI.U32 R2, R2, R34, RZ ;  /* 0x0000002202027227 */ /* 0x000fc800078e00ff */
[----:B------:R-:W-:-:S04]  /*1b10*/  IMAD.HI.U32 R5, R5, R9, RZ ;  /* 0x0000000905057227 */ /* 0x000fc800078e00ff */
[----:B------:R-:W-:Y:S02]  /*1b20*/  IMAD.MOV R3, RZ, RZ, -R3 ;  /* 0x000000ffff037224 */ /* 0x000fe400078e0a03 */
[----:B------:R-:W-:Y:S02]  /*1b30*/  IMAD.MOV R2, RZ, RZ, -R2 ;  /* 0x000000ffff027224 */ /* 0x000fe400078e0a02 */
[----:B------:R-:W-:Y:S02]  /*1b40*/  IMAD.MOV R5, RZ, RZ, -R5 ;  /* 0x000000ffff057224 */ /* 0x000fe400078e0a05 */
[C---:B------:R-:W-:Y:S02]  /*1b50*/  IMAD R92, R7.reuse, R17, R92 ;  /* 0x00000011075c7224 */ /* 0x040fe400078e025c */
[C---:B------:R-:W-:Y:S01]  /*1b60*/  IMAD R94, R7.reuse, R3, R94 ;  /* 0x00000003075e7224 */ /* 0x040fe200078e025e */
[----:B------:R-:W-:Y:S01]  /*1b70*/  SHF.R.S32.HI R3, RZ, 0x1f, R8 ;  /* 0x0000001fff037819 */ /* 0x000fe20000011408 */
[----:B------:R-:W-:-:S02]  /*1b80*/  IMAD R34, R7, R2, R34 ;  /* 0x0000000207227224 */ /* 0x000fc400078e0222 */
[----:B------:R-:W-:Y:S01]  /*1b90*/  IMAD R9, R10, R5, R9 ;  /* 0x000000050a097224 */ /* 0x000fe200078e0209 */
[----:B------:R-:W-:Y:S01]  /*1ba0*/  LEA.HI R8, R3, R8, RZ, 0x7 ;  /* 0x0000000803087211 */ /* 0x000fe200078f38ff */
        /* <DEDUP_REMOVED lines=26> */
[----:B------:R-:W-:Y:S01]  /*1d50*/  @!P5 IMAD.IADD R9, R9, 0x1, -R10 ;  /* 0x000000010909d824 */ /* 0x000fe200078e0a0a */
[C---:B------:R-:W-:Y:S01]  /*1d60*/  ISETP.GT.U32.AND P5, PT, R7.reuse, R88, PT ;  /* 0x000000580700720c */ /* 0x040fe20003fa4070 */
[----:B------:R-:W-:Y:S01]  /*1d70*/  IMAD.SHL.U32 R2, R50, 0x80, RZ ;  /* 0x0000008032027824 */ /* 0x000fe200078e00ff */
[----:B------:R-:W-:Y:S01]  /*1d80*/  SHF.R.S32.HI R8, RZ, 0x7, R8 ;  /* 0x00000007ff087819 */ /* 0x000fe20000011408 */
        /* <DEDUP_REMOVED lines=9> */
[----:B------:R-:W-:Y:S01]  /*1e20*/  ISETP.GT.U32.AND P4, PT, R10, R9, PT ;  /* 0x000000090a00720c */ /* 0x000fe20003f84070 */
[--C-:B------:R-:W-:Y:S01]  /*1e30*/  @!P5 IMAD.IADD R88, R88, 0x1, -R7.reuse ;  /* 0x000000015858d824 */ /* 0x100fe200078e0a07 */
[----:B------:R-:W-:Y:S01]  /*1e40*/  ISETP.GE.AND P5, PT, R117, RZ, PT ;  /* 0x000000ff7500720c */ /* 0x000fe20003fa6270 */
[--C-:B------:R-:W-:Y:S01]  /*1e50*/  @!P6 IMAD.IADD R36, R36, 0x1, -R7.reuse ;  /* 0x000000012424e824 */ /* 0x100fe200078e0a07 */
[----:B------:R-:W-:Y:S01]  /*1e60*/  LOP3.LUT R5, R2, 0x800, RZ, 0xc0, !PT ;  /* 0x0000080002057812 */ /* 0x000fe200078ec0ff */
[--C-:B------:R-:W-:Y:S01]  /*1e70*/  @!P0 IMAD.IADD R92, R92, 0x1, -R7.reuse ;  /* 0x000000015c5c8824 */ /* 0x100fe200078e0a07 */
[----:B------:R-:W-:Y:S01]  /*1e80*/  ISETP.GE.AND P0, PT, R115, RZ, PT ;  /* 0x000000ff7300720c */ /* 0x000fe20003f06270 */
[--C-:B------:R-:W-:Y:S01]  /*1e90*/  @!P1 IMAD.IADD R26, R26, 0x1, -R7.reuse ;  /* 0x000000011a1a9824 */ /* 0x100fe200078e0a07 */
[----:B------:R-:W-:Y:S01]  /*1ea0*/  ISETP.GE.AND P1, PT, R113, RZ, PT ;  /* 0x000000ff7100720c */ /* 0x000fe20003f26270 */
[--C-:B------:R-:W-:Y:S01]  /*1eb0*/  @!P2 IMAD.IADD R22, R22, 0x1, -R7.reuse ;  /* 0x000000011616a824 */ /* 0x100fe200078e0a07 */
[----:B------:R-:W-:Y:S01]  /*1ec0*/  ISETP.GE.AND P2, PT, R107, RZ, PT ;  /* 0x000000ff6b00720c */ /* 0x000fe20003f46270 */
[----:B------:R-:W-:Y:S01]  /*1ed0*/  @!P3 IMAD.IADD R94, R94, 0x1, -R7 ;  /* 0x000000015e5eb824 */ /* 0x000fe200078e0a07 */
[----:B------:R-:W-:Y:S01]  /*1ee0*/  ISETP.GE.AND P3, PT, R109, RZ, PT ;  /* 0x000000ff6d00720c */ /* 0x000fe20003f66270 */
[----:B------:R-:W-:Y:S01]  /*1ef0*/  @!P4 IMAD.IADD R9, R9, 0x1, -R10 ;  /* 0x000000010909c824 */ /* 0x000fe200078e0a0a */
[----:B------:R-:W-:Y:S01]  /*1f00*/  ISETP.GE.AND P4, PT, R111, RZ, PT ;  /* 0x000000ff6f00720c */ /* 0x000fe20003f86270 */
[----:B------:R-:W-:Y:S01]  /*1f10*/  @!P5 IMAD.MOV R18, RZ, RZ, -R18 ;  /* 0x000000ffff12d224 */ /* 0x000fe200078e0a12 */
[----:B------:R-:W-:Y:S01]  /*1f20*/  ISETP.GE.AND P5, PT, R105, RZ, PT ;  /* 0x000000ff6900720c */ /* 0x000fe20003fa6270 */
[----:B------:R-:W-:Y:S01]  /*1f30*/  IMAD.IADD R2, R5, 0x1, R12 ;  /* 0x0000000105027824 */ /* 0x000fe200078e020c */
[----:B------:R-:W-:Y:S01]  /*1f40*/  ISETP.GT.U32.AND P6, PT, R7, R34, PT ;  /* 0x000000220700720c */ /* 0x000fe20003fc4070 */
[----:B------:R-:W-:-:S02]  /*1f50*/  IMAD.MOV.U32 R12, RZ, RZ, R4 ;  /* 0x000000ffff0c7224 */ /* 0x000fc400078e0004 */
[----:B------:R-:W-:Y:S02]  /*1f60*/  IMAD.MOV.U32 R10, RZ, RZ, R48 ;  /* 0x000000ffff0a7224 */ /* 0x000fe400078e0030 */
[----:B------:R-:W-:Y:S01]  /*1f70*/  @!P0 IMAD.MOV R16, RZ, RZ, -R16 ;  /* 0x000000ffff108224 */ /* 0x000fe200078e0a10 */
[----:B------:R-:W-:Y:S01]  /*1f80*/  ISETP.GE.AND P0, PT, R103, RZ, PT ;  /* 0x000000ff6700720c */ /* 0x000fe20003f06270 */
        /* <DEDUP_REMOVED lines=10> */
[----:B------:R-:W-:Y:S01]  /*2030*/  IMAD.MOV.U32 R4, RZ, RZ, R46 ;  /* 0x000000ffff047224 */ /* 0x000fe200078e002e */
[----:B0-----:R-:W-:Y:S01]  /*2040*/  LOP3.LUT R97, RZ, c[0x0][0x17c], RZ, 0x33, !PT ;  /* 0x00005f00ff617a12 */ /* 0x001fe200078e33ff */
        /* <DEDUP_REMOVED lines=12> */
[----:B------:R-:W-:Y:S01]  /*2110*/  @!P6 IMAD.IADD R34, R34, 0x1, -R7 ;  /* 0x000000012222e824 */ /* 0x000fe200078e0a07 */
        /* <DEDUP_REMOVED lines=13> */
[----:B------:R-:W-:-:S02]  /*21f0*/  IMAD.SHL.U32 R15, R50, 0x40, RZ ;  /* 0x00000040320f7824 */ /* 0x000fc400078e00ff */
        /* <DEDUP_REMOVED lines=13> */
[----:B------:R-:W-:Y:S01]  /*22d0*/  LOP3.LUT R50, R13, 0x1800, R15, 0xf8, !PT ;  /* 0x000018000d327812 */ /* 0x000fe200078ef80f */
[----:B------:R-:W-:Y:S01]  /*22e0*/  @!P0 IMAD.MOV R88, RZ, RZ, -R88 ;  /* 0x000000ffff588224 */ /* 0x000fe200078e0a58 */
[----:B------:R-:W-:Y:S01]  /*22f0*/  ISETP.NE.AND P0, PT, RZ, c[0x0][0x17c], PT ;  /* 0x00005f00ff007a0c */ /* 0x000fe20003f05270 */
[----:B------:R-:W-:Y:S01]  /*2300*/  @!P1 IMAD.MOV R92, RZ, RZ, -R92 ;  /* 0x000000ffff5c9224 */ /* 0x000fe200078e0a5c */
[----:B------:R0:W-:Y:S01]  /*2310*/  STL [R1+0xf8], R15 ;  /* 0x0000f80f01007387 */ /* 0x0001e20000100800 */
[----:B------:R-:W-:Y:S01]  /*2320*/  @!P4 IMAD.MOV R26, RZ, RZ, -R26 ;  /* 0x000000ffff1ac224 */ /* 0x000fe200078e0a1a */
[----:B------:R-:W-:Y:S01]  /*2330*/  LOP3.LUT R3, R50, R11, RZ, 0xfc, !PT ;  /* 0x0000000b32037212 */ /* 0x000fe200078efcff */
[----:B------:R-:W-:Y:S01]  /*2340*/  @!P3 IMAD.MOV R22, RZ, RZ, -R22 ;  /* 0x000000ffff16b224 */ /* 0x000fe200078e0a16 */
[C---:B------:R-:W-:Y:S01]  /*2350*/  SEL R18, R97.reuse, R18, !P0 ;  /* 0x0000001261127207 */ /* 0x040fe20004000000 */
[----:B------:R-:W-:Y:S01]  /*2360*/  @!P2 IMAD.MOV R94, RZ, RZ, -R94 ;  /* 0x000000ffff5ea224 */ /* 0x000fe200078e0a5e */
[C---:B------:R-:W-:Y:S01]  /*2370*/  SEL R16, R97.reuse, R16, !P0 ;  /* 0x0000001061107207 */ /* 0x040fe20004000000 */
[----:B------:R-:W-:Y:S01]  /*2380*/  @!P5 IMAD.MOV R34, RZ, RZ, -R34 ;  /* 0x000000ffff22d224 */ /* 0x000fe200078e0a22 */
[----:B------:R-:W-:Y:S01]  /*2390*/  SEL R14, R97, R14, !P0 ;  /* 0x0000000e610e7207 */ /* 0x000fe20004000000 */
[----:B------:R-:W-:Y:S01]  /*23a0*/  IMAD R19, R73, c[0x0][0x188], RZ ;  /* 0x0000620049137a24 */ /* 0x000fe200078e02ff */
[C---:B------:R-:W-:Y:S01]  /*23b0*/  SEL R13, R97.reuse, R44, !P0 ;  /* 0x0000002c610d7207 */ /* 0x040fe20004000000 */
[----:B------:R-:W-:Y:S01]  /*23c0*/  IMAD R19, R70, c[0x0][0x188], RZ ;  /* 0x0000620046137a24 */ /* 0x000fe200078e02ff */
        /* <DEDUP_REMOVED lines=22> */
[----:B------:R-:W-:Y:S01]  /*2530*/  SEL R114, R97, R114, !P0 ;  /* 0x0000007261727207 */ /* 0x000fe20004000000 */
        /* <DEDUP_REMOVED lines=8> */
[----:B------:R-:W-:Y:S01]  /*25c0*/  STL [R1+0x70], R8 ;  /* 0x0000700801007387 */ /* 0x000fe20000100800 */
[C---:B------:R-:W-:Y:S01]  /*25d0*/  SEL R6, R97.reuse, R6, !P0 ;  /* 0x0000000661067207 */ /* 0x040fe20004000000 */
[----:B------:R-:W-:Y:S01]  /*25e0*/  IMAD R10, R10, c[0x0][0x190], RZ ;  /* 0x000064000a0a7a24 */ /* 0x000fe200078e02ff */
[----:B------:R-:W-:Y:S01]  /*25f0*/  SEL R7, R97, R32, !P0 ;  /* 0x0000002061077207 */ /* 0x000fe20004000000 */
[----:B------:R-:W-:Y:S01]  /*2600*/  IMAD R5, R5, c[0x0][0x190], RZ ;  /* 0x0000640005057a24 */ /* 0x000fe200078e02ff */
[C---:B0-----:R-:W-:Y:S01]  /*2610*/  SEL R15, R97.reuse, R30, !P0 ;  /* 0x0000001e610f7207 */ /* 0x041fe20004000000 */
[----:B------:R-:W-:Y:S01]  /*2620*/  IMAD R4, R4, c[0x0][0x190], RZ ;  /* 0x0000640004047a24 */ /* 0x000fe200078e02ff */
[C---:B------:R-:W-:Y:S01]  /*2630*/  SEL R17, R97.reuse, R28, !P0 ;  /* 0x0000001c61117207 */ /* 0x040fe20004000000 */
        /* <DEDUP_REMOVED lines=15> */
[----:B------:R-:W-:Y:S01]  /*2730*/  SEL R97, R97, R20, !P0 ;  /* 0x0000001461617207 */ /* 0x000fe20004000000 */
[----:B------:R-:W-:Y:S01]  /*2740*/  IMAD R20, R74, c[0x0][0x188], RZ ;  /* 0x000062004a147a24 */ /* 0x000fe200078e02ff */
[----:B------:R-:W-:Y:S01]  /*2750*/  ISETP.GE.AND P1, PT, R75, RZ, PT ;  /* 0x000000ff4b00720c */ /* 0x000fe20003f26270 */
[----:B------:R-:W-:Y:S01]  /*2760*/  IMAD R20, R71, c[0x0][0x188], RZ ;  /* 0x0000620047147a24 */ /* 0x000fe200078e02ff */
[----:B------:R-:W-:Y:S01]  /*2770*/  ISETP.NE.AND P0, PT, RZ, c[0x0][0x178], PT ;  /* 0x00005e00ff007a0c */ /* 0x000fe20003f05270 */
[----:B------:R-:W-:Y:S01]  /*2780*/  IMAD R20, R68, c[0x0][0x188], RZ ;  /* 0x0000620044147a24 */ /* 0x000fe200078e02ff */
[----:B------:R-:W-:Y:S01]  /*2790*/  LEA R21, P2, R18, c[0x0][0x168], 0x1 ;  /* 0x00005a0012157a11 */ /* 0x000fe200078408ff */
[----:B------:R-:W-:Y:S01]  /*27a0*/  IMAD R20, R65, c[0x0][0x188], RZ ;  /* 0x0000620041147a24 */ /* 0x000fe200078e02ff */
[----:B------:R-:W-:Y:S01]  /*27b0*/  LEA R19, P4, R14, c[0x0][0x168], 0x1 ;  /* 0x00005a000e137a11 */ /* 0x000fe200078808ff */
[----:B------:R-:W-:Y:S01]  /*27c0*/  IMAD R20, R62, c[0x0][0x188], RZ ;  /* 0x000062003e147a24 */ /* 0x000fe200078e02ff */
[----:B------:R-:W-:Y:S01]  /*27d0*/  CS2R R64, SRZ ;  /* 0x0000000000407805 */ /* 0x000fe2000001ff00 */
[----:B------:R-:W-:Y:S01]  /*27e0*/  IMAD R20, R55, c[0x0][0x188], RZ ;  /* 0x0000620037147a24 */ /* 0x000fe200078e02ff */
[----:B------:R0:W-:Y:S01]  /*27f0*/  STL [R1+0x6c], R21 ;  /* 0x00006c1501007387 */ /* 0x0001e20000100800 */
[----:B------:R-:W-:Y:S01]  /*2800*/  IMAD R20, R52, c[0x0][0x188], RZ ;  /* 0x0000620034147a24 */ /* 0x000fe200078e02ff */
[----:B------:R-:W-:Y:S01]  /*2810*/  LEA.HI.X.SX32 R14, R14, c[0x0][0x16c], 0x1, P4 ;  /* 0x00005b000e0e7a11 */ /* 0x000fe200020f0eff */
[----:B------:R-:W-:Y:S01]  /*2820*/  @!P1 IMAD.MOV R9, RZ, RZ, -R9 ;  /* 0x000000ffff099224 */ /* 0x000fe200078e0a09 */
[C---:B------:R-:W-:Y:S01]  /*2830*/  LEA R109, P4, R108.reuse, c[0x0][0x168], 0x1 ;  /* 0x00005a006c6d7a11 */ /* 0x040fe200078808ff */
[----:B------:R-:W-:Y:S01]  /*2840*/  IMAD R20, R45, c[0x0][0x188], RZ ;  /* 0x000062002d147a24 */ /* 0x000fe200078e02ff */
[----:B------:R-:W-:Y:S01]  /*2850*/  @!P0 LOP3.LUT R9, RZ, c[0x0][0x178], RZ, 0x33, !PT ;  /* 0x00005e00ff098a12 */ /* 0x000fe200078e33ff */
[----:B------:R-:W-:Y:S01]  /*2860*/  IMAD R20, R39, c[0x0][0x188], RZ ;  /* 0x0000620027147a24 */ /* 0x000fe200078e02ff */
[----:B------:R-:W-:Y:S01]  /*2870*/  LEA.HI.X.SX32 R108, R108, c[0x0][0x16c], 0x1, P4 ;  /* 0x00005b006c6c7a11 */ /* 0x000fe200020f0eff */
[----:B------:R-:W-:Y:S01]  /*2880*/  IMAD R20, R33, c[0x0][0x188], RZ ;  /* 0x0000620021147a24 */ /* 0x000fe200078e02ff */
[----:B0-----:R-:W-:Y:S01]  /*2890*/  LEA R21, P5, R13, c[0x0][0x168], 0x1 ;  /* 0x00005a000d157a11 */ /* 0x001fe200078a08ff */
[----:B------:R-:W-:Y:S01]  /*28a0*/  IMAD R20, R23, c[0x0][0x188], RZ ;  /* 0x0000620017147a24 */ /* 0x000fe200078e02ff */
[----:B------:R-:W-:Y:S01]  /*28b0*/  LEA R20, P3, R16, c[0x0][0x168], 0x1 ;  /* 0x00005a0010147a11 */ /* 0x000fe200078608ff */
[----:B------:R-:W-:Y:S01]  /*28c0*/  IMAD R9, R9, c[0x0][0x184], RZ ;  /* 0x0000610009097a24 */ /* 0x000fe200078e02ff */
[----:B------:R-:W-:Y:S01]  /*28d0*/  LEA.HI.X.SX32 R13, R13, c[0x0][0x16c], 0x1, P5 ;  /* 0x00005b000d0d7a11 */ /* 0x000fe200028f0eff */
[----:B------:R-:W-:Y:S01]  /*28e0*/  IMAD R116, R116, c[0x0][0x190], RZ ;  /* 0x0000640074747a24 */ /* 0x000fe200078e02ff */
[----:B------:R-:W-:Y:S01]  /*28f0*/  LEA R107, P5, R106, c[0x0][0x168], 0x1 ;  /* 0x00005a006a6b7a11 */ /* 0x000fe200078a08ff */
[----:B------:R0:W-:Y:S01]  /*2900*/  STL [R1+0x64], R20 ;  /* 0x0000641401007387 */ /* 0x0001e20000100800 */
[C---:B------:R-:W-:Y:S01]  /*2910*/  LEA R8, P1, R9.reuse, c[0x0][0x160], 0x1 ;  /* 0x0000580009087a11 */ /* 0x040fe200078208ff */
[----:B------:R-:W-:Y:S01]  /*2920*/  IMAD R118, R118, c[0x0][0x190], RZ ;  /* 0x0000640076767a24 */ /* 0x000fe200078e02ff */
[----:B------:R-:W-:Y:S01]  /*2930*/  LEA.HI.X.SX32 R106, R106, c[0x0][0x16c], 0x1, P5 ;  /* 0x00005b006a6a7a11 */ /* 0x000fe200028f0eff */
[----:B------:R1:W-:Y:S01]  /*2940*/  STL [R1+0x5c], R19 ;  /* 0x00005c1301007387 */ /* 0x0003e20000100800 */
[----:B------:R-:W-:Y:S01]  /*2950*/  LEA.HI.X.SX32 R9, R9, c[0x0][0x164], 0x1, P1 ;  /* 0x0000590009097a11 */ /* 0x000fe200008f0eff */
[----:B------:R-:W-:Y:S01]  /*2960*/  IMAD R22, R69, c[0x0][0x188], RZ ;  /* 0x0000620045167a24 */ /* 0x000fe200078e02ff */
[----:B------:R-:W-:Y:S01]  /*2970*/  LEA R117, P4, R116, c[0x0][0x168], 0x1 ;  /* 0x00005a0074757a11 */ /* 0x000fe200078808ff */
[----:B------:R2:W-:Y:S01]  /*2980*/  STL [R1+0x54], R21 ;  /* 0x0000541501007387 */ /* 0x0005e20000100800 */
[----:B------:R-:W-:Y:S01]  /*2990*/  IMAD R22, R66, c[0x0][0x188], RZ ;  /* 0x0000620042167a24 */ /* 0x000fe200078e02ff */
[----:B0-----:R-:W-:Y:S01]  /*29a0*/  LEA R20, P6, R12, c[0x0][0x168], 0x1 ;  /* 0x00005a000c147a11 */ /* 0x001fe200078c08ff */
[----:B------:R-:W-:Y:S01]  /*29b0*/  IMAD R22, R63, c[0x0][0x188], RZ ;  /* 0x000062003f167a24 */ /* 0x000fe200078e02ff */
[----:B------:R-:W-:Y:S01]  /*29c0*/  LEA R119, P5, R118, c[0x0][0x168], 0x1 ;  /* 0x00005a0076777a11 */ /* 0x000fe200078a08ff */
[----:B------:R-:W-:Y:S01]  /*29d0*/  IMAD R22, R60, c[0x0][0x188], RZ ;  /* 0x000062003c167a24 */ /* 0x000fe200078e02ff */
[----:B-1----:R-:W-:Y:S01]  /*29e0*/  LEA R19, P0, R11, c[0x0][0x168], 0x1 ;  /* 0x00005a000b137a11 */ /* 0x002fe200078008ff */
[----:B------:R0:W-:Y:S01]  /*29f0*/  STL [R1+0x4c], R20 ;  /* 0x00004c1401007387 */ /* 0x0001e20000100800 */
[----:B------:R-:W-:Y:S01]  /*2a00*/  LEA.HI.X.SX32 R12, R12, c[0x0][0x16c], 0x1, P6 ;  /* 0x00005b000c0c7a11 */ /* 0x000fe200030f0eff */
[----:B------:R-:W-:Y:S01]  /*2a10*/  IMAD R22, R53, c[0x0][0x188], RZ ;  /* 0x0000620035167a24 */ /* 0x000fe200078e02ff */
[C---:B--2---:R-:W-:Y:S01]  /*2a20*/  LEA R21, P1, R10.reuse, c[0x0][0x168], 0x1 ;  /* 0x00005a000a157a11 */ /* 0x044fe200078208ff */
[----:B------:R1:W-:Y:S01]  /*2a30*/  STL [R1+0x44], R19 ;  /* 0x0000441301007387 */ /* 0x0003e20000100800 */
[----:B------:R-:W-:Y:S01]  /*2a40*/  LEA.HI.X.SX32 R11, R11, c[0x0][0x16c], 0x1, P0 ;  /* 0x00005b000b0b7a11 */ /* 0x000fe200000f0eff */
[----:B------:R-:W-:Y:S01]  /*2a50*/  IMAD R101, R101, c[0x0][0x190], RZ ;  /* 0x0000640065657a24 */ /* 0x000fe200078e02ff */
[----:B------:R-:W-:Y:S01]  /*2a60*/  LEA.HI.X.SX32 R10, R10, c[0x0][0x16c], 0x1, P1 ;  /* 0x00005b000a0a7a11 */ /* 0x000fe200008f0eff */
[----:B------:R-:W-:Y:S01]  /*2a70*/  STL [R1+0x3c], R21 ;  /* 0x00003c1501007387 */ /* 0x000fe20000100800 */
[----:B------:R-:W-:Y:S01]  /*2a80*/  IMAD R99, R99, c[0x0][0x190], RZ ;  /* 0x0000640063637a24 */ /* 0x000fe200078e02ff */
[----:B0-----:R-:W-:Y:S01]  /*2a90*/  LEA.HI.X.SX32 R20, R18, c[0x0][0x16c], 0x1, P2 ;  /* 0x00005b0012147a11 */ /* 0x001fe200010f0eff */
[----:B------:R-:W-:Y:S01]  /*2aa0*/  IMAD R6, R6, c[0x0][0x190], RZ ;  /* 0x0000640006067a24 */ /* 0x000fe200078e02ff */
[----:B------:R-:W-:Y:S01]  /*2ab0*/  LEA.HI.X.SX32 R18, R16, c[0x0][0x16c], 0x1, P3 ;  /* 0x00005b0010127a11 */ /* 0x000fe200018f0eff */
[----:B------:R-:W-:Y:S01]  /*2ac0*/  IMAD R7, R7, c[0x0][0x190], RZ ;  /* 0x0000640007077a24 */ /* 0x000fe200078e02ff */
[----:B-1----:R-:W-:Y:S01]  /*2ad0*/  LEA R19, P2, R5, c[0x0][0x168], 0x1 ;  /* 0x00005a0005137a11 */ /* 0x002fe200078408ff */
[----:B------:R-:W-:Y:S01]  /*2ae0*/  STL [R1+0x68], R20 ;  /* 0x0000681401007387 */ /* 0x000fe20000100800 */
[C---:B------:R-:W-:Y:S01]  /*2af0*/  LEA R16, P3, R4.reuse, c[0x0][0x168], 0x1 ;  /* 0x00005a0004107a11 */ /* 0x040fe200078608ff */
[----:B------:R-:W-:Y:S01]  /*2b00*/  IMAD R15, R15, c[0x0][0x190], RZ ;  /* 0x000064000f0f7a24 */ /* 0x000fe200078e02ff */
[----:B------:R-:W-:Y:S01]  /*2b10*/  LEA.HI.X.SX32 R5, R5, c[0x0][0x16c], 0x1, P2 ;  /* 0x00005b0005057a11 */ /* 0x000fe200010f0eff */
[----:B------:R-:W-:Y:S01]  /*2b20*/  STL [R1+0x34], R19 ;  /* 0x0000341301007387 */ /* 0x000fe20000100800 */
[----:B------:R-:W-:Y:S01]  /*2b30*/  LEA.HI.X.SX32 R4, R4, c[0x0][0x16c], 0x1, P3 ;  /* 0x00005b0004047a11 */ /* 0x000fe200018f0eff */
[----:B------:R-:W-:Y:S01]  /*2b40*/  IMAD R17, R17, c[0x0][0x190], RZ ;  /* 0x0000640011117a24 */ /* 0x000fe200078e02ff */
[----:B------:R-:W-:Y:S01]  /*2b50*/  LEA R105, P6, R104, c[0x0][0x168], 0x1 ;  /* 0x00005a0068697a11 */ /* 0x000fe200078c08ff */
[----:B------:R-:W-:Y:S01]  /*2b60*/  STL [R1+0x60], R18 ;  /* 0x0000601201007387 */ /* 0x000fe20000100800 */
[----:B------:R-:W-:Y:S01]  /*2b70*/  IMAD R24, R24, c[0x0][0x190], RZ ;  /* 0x0000640018187a24 */ /* 0x000fe200078e02ff */
[----:B------:R-:W-:Y:S01]  /*2b80*/  LEA R103, P0, R102, c[0x0][0x168], 0x1 ;  /* 0x00005a0066677a11 */ /* 0x000fe200078008ff */
[----:B------:R-:W-:Y:S01]  /*2b90*/  IMAD R22, R47, c[0x0][0x188], RZ ;  /* 0x000062002f167a24 */ /* 0x000fe200078e02ff */
[----:B------:R-:W-:Y:S01]  /*2ba0*/  STL [R1+0x2c], R16 ;  /* 0x00002c1001007387 */ /* 0x000fe20000100800 */
[----:B------:R-:W-:Y:S01]  /*2bb0*/  LEA R111, P1, R110, c[0x0][0x168], 0x1 ;  /* 0x00005a006e6f7a11 */ /* 0x000fe200078208ff */
[----:B------:R-:W-:Y:S01]  /*2bc0*/  IMAD R22, R41, c[0x0][0x188], RZ ;  /* 0x0000620029167a24 */ /* 0x000fe200078e02ff */
[----:B------:R-:W-:Y:S01]  /*2bd0*/  LEA R113, P2, R112, c[0x0][0x168], 0x1 ;  /* 0x00005a0070717a11 */ /* 0x000fe200078408ff */
[----:B------:R-:W-:Y:S01]  /*2be0*/  STL [R1+0x58], R14 ;  /* 0x0000580e01007387 */ /* 0x000fe20000100800 */
[----:B------:R-:W-:Y:S01]  /*2bf0*/  LEA R115, P3, R114, c[0x0][0x168], 0x1 ;  /* 0x00005a0072737a11 */ /* 0x000fe200078608ff */
[----:B------:R-:W-:Y:S01]  /*2c00*/  IMAD R22, R35, c[0x0][0x188], RZ ;  /* 0x0000620023167a24 */ /* 0x000fe200078e02ff */
[----:B------:R-:W-:Y:S01]  /*2c10*/  LEA.HI.X.SX32 R104, R104, c[0x0][0x16c], 0x1, P6 ;  /* 0x00005b0068687a11 */ /* 0x000fe200030f0eff */
[----:B------:R-:W-:Y:S01]  /*2c20*/  STL [R1+0x50], R13 ;  /* 0x0000500d01007387 */ /* 0x000fe20000100800 */
[----:B------:R-:W-:Y:S01]  /*2c30*/  IMAD R22, R25, c[0x0][0x188], RZ ;  /* 0x0000620019167a24 */ /* 0x000fe200078e02ff */
[----:B------:R-:W-:Y:S01]  /*2c40*/  LEA.HI.X.SX32 R102, R102, c[0x0][0x16c], 0x1, P0 ;  /* 0x00005b0066667a11 */ /* 0x000fe200000f0eff */
[----:B------:R-:W-:Y:S01]  /*2c50*/  IMAD R88, R88, c[0x0][0x190], RZ ;  /* 0x0000640058587a24 */ /* 0x000fe200078e02ff */
[----:B------:R-:W-:Y:S01]  /*2c60*/  STL [R1+0x48], R12 ;  /* 0x0000480c01007387 */ /* 0x000fe20000100800 */
[----:B------:R-:W-:Y:S01]  /*2c70*/  LEA.HI.X.SX32 R110, R110, c[0x0][0x16c], 0x1, P1 ;  /* 0x00005b006e6e7a11 */ /* 0x000fe200008f0eff */
[----:B------:R-:W-:Y:S01]  /*2c80*/  IMAD R92, R92, c[0x0][0x190], RZ ;  /* 0x000064005c5c7a24 */ /* 0x000fe200078e02ff */
[----:B------:R-:W-:Y:S01]  /*2c90*/  LEA.HI.X.SX32 R112, R112, c[0x0][0x16c], 0x1, P2 ;  /* 0x00005b0070707a11 */ /* 0x000fe200010f0eff */
[----:B------:R0:W-:Y:S01]  /*2ca0*/  STL [R1+0x40], R11 ;  /* 0x0000400b01007387 */ /* 0x0001e20000100800 */
[----:B------:R-:W-:Y:S01]  /*2cb0*/  LEA.HI.X.SX32 R114, R114, c[0x0][0x16c], 0x1, P3 ;  /* 0x00005b0072727a11 */ /* 0x000fe200018f0eff */
[----:B------:R-:W-:Y:S01]  /*2cc0*/  IMAD R51, R51, c[0x0][0x190], RZ ;  /* 0x0000640033337a24 */ /* 0x000fe200078e02ff */
[----:B------:R-:W-:Y:S01]  /*2cd0*/  LEA.HI.X.SX32 R116, R116, c[0x0][0x16c], 0x1, P4 ;  /* 0x00005b0074747a11 */ /* 0x000fe200020f0eff */
[----:B------:R-:W-:Y:S01]  /*2ce0*/  IMAD R91, R91, c[0x0][0x190], RZ ;  /* 0x000064005b5b7a24 */ /* 0x000fe200078e02ff */
[----:B------:R-:W-:Y:S01]  /*2cf0*/  LEA.HI.X.SX32 R118, R118, c[0x0][0x16c], 0x1, P5 ;  /* 0x00005b0076767a11 */ /* 0x000fe200028f0eff */
[----:B------:R-:W-:Y:S01]  /*2d00*/  IMAD R94, R94, c[0x0][0x190], RZ ;  /* 0x000064005e5e7a24 */ /* 0x000fe200078e02ff */
[----:B------:R-:W-:Y:S01]  /*2d10*/  LEA R120, P6, R101, c[0x0][0x168], 0x1 ;  /* 0x00005a0065787a11 */ /* 0x000fe200078c08ff */
[----:B------:R-:W-:Y:S01]  /*2d20*/  IMAD R34, R34, c[0x0][0x190], RZ ;  /* 0x0000640022227a24 */ /* 0x000fe200078e02ff */
[----:B------:R-:W-:Y:S01]  /*2d30*/  LEA R100, P0, R99, c[0x0][0x168], 0x1 ;  /* 0x00005a0063647a11 */ /* 0x000fe200078008ff */
[----:B------:R-:W-:Y:S01]  /*2d40*/  IMAD R97, R97, c[0x0][0x190], RZ ;  /* 0x0000640061617a24 */ /* 0x000fe200078e02ff */
[----:B------:R-:W-:Y:S01]  /*2d50*/  LEA R98, P1, R6, c[0x0][0x168], 0x1 ;  /* 0x00005a0006627a11 */ /* 0x000fe200078208ff */
[----:B------:R-:W-:Y:S01]  /*2d60*/  STL [R1+0x38], R10 ;  /* 0x0000380a01007387 */ /* 0x000fe20000100800 */
[----:B0-----:R-:W-:Y:S01]  /*2d70*/  LEA R11, P2, R7, c[0x0][0x168], 0x1 ;  /* 0x00005a00070b7a11 */ /* 0x001fe200078408ff */
[----:B------:R-:W-:Y:S01]  /*2d80*/  CS2R R60, SRZ ;  /* 0x00000000003c7805 */ /* 0x000fe2000001ff00 */
[----:B------:R-:W-:Y:S01]  /*2d90*/  LEA R16, P3, R15, c[0x0][0x168], 0x1 ;  /* 0x00005a000f107a11 */ /* 0x000fe200078608ff */
[----:B------:R0:W-:Y:S01]  /*2da0*/  STL [R1+0x30], R5 ;  /* 0x0000300501007387 */ /* 0x0001e20000100800 */
[----:B------:R-:W-:Y:S01]  /*2db0*/  LEA R18, P4, R17, c[0x0][0x168], 0x1 ;  /* 0x00005a0011127a11 */ /* 0x000fe200078808ff */
[----:B------:R-:W-:Y:S01]  /*2dc0*/  CS2R R62, SRZ ;  /* 0x00000000003e7805 */ /* 0x000fe2000001ff00 */
[----:B------:R-:W-:Y:S01]  /*2dd0*/  LEA R25, P5, R24, c[0x0][0x168], 0x1 ;  /* 0x00005a0018197a11 */ /* 0x000fe200078a08ff */
[----:B------:R1:W-:Y:S01]  /*2de0*/  STL [R1+0x28], R4 ;  /* 0x0000280401007387 */ /* 0x0003e20000100800 */
[----:B------:R-:W-:Y:S01]  /*2df0*/  LEA.HI.X.SX32 R101, R101, c[0x0][0x16c], 0x1, P6 ;  /* 0x00005b0065657a11 */ /* 0x000fe200030f0eff */
[----:B------:R-:W-:Y:S01]  /*2e00*/  CS2R R66, SRZ ;  /* 0x0000000000427805 */ /* 0x000fe2000001ff00 */
        /* <DEDUP_REMOVED lines=12> */
[----:B------:R-:W-:Y:S01]  /*2ed0*/  LEA R87, P6, R88, c[0x0][0x168], 0x1 ;  /* 0x00005a0058577a11 */ /* 0x000fe200078c08ff */
[----:B------:R-:W-:Y:S01]  /*2ee0*/  CS2R R44, SRZ ;  /* 0x00000000002c7805 */ /* 0x000fe2000001ff00 */
[----:B------:R-:W-:Y:S01]  /*2ef0*/  LEA R32, P0, R92, c[0x0][0x168], 0x1 ;  /* 0x00005a005c207a11 */ /* 0x000fe200078008ff */
[----:B------:R-:W-:Y:S01]  /*2f00*/  CS2R R46, SRZ ;  /* 0x00000000002e7805 */ /* 0x000fe2000001ff00 */
[----:B------:R-:W-:Y:S01]  /*2f10*/  LEA R50, P1, R51, c[0x0][0x168], 0x1 ;  /* 0x00005a0033327a11 */ /* 0x000fe200078208ff */
[----:B------:R-:W-:Y:S01]  /*2f20*/  CS2R R76, SRZ ;  /* 0x00000000004c7805 */ /* 0x000fe2000001ff00 */
[----:B------:R-:W-:Y:S01]  /*2f30*/  LEA R33, P2, R91, c[0x0][0x168], 0x1 ;  /* 0x00005a005b217a11 */ /* 0x000fe200078408ff */
[----:B------:R-:W-:Y:S01]  /*2f40*/  CS2R R78, SRZ ;  /* 0x00000000004e7805 */ /* 0x000fe2000001ff00 */
[----:B------:R-:W-:-:S02]  /*2f50*/  LEA R93, P3, R94, c[0x0][0x168], 0x1 ;  /* 0x00005a005e5d7a11 */ /* 0x000fc400078608ff */
[----:B------:R-:W-:Y:S02]  /*2f60*/  LEA R95, P4, R34, c[0x0][0x168], 0x1 ;  /* 0x00005a00225f7a11 */ /* 0x000fe400078808ff */
[----:B------:R-:W-:Y:S02]  /*2f70*/  LEA R96, P5, R97, c[0x0][0x168], 0x1 ;  /* 0x00005a0061607a11 */ /* 0x000fe400078a08ff */
[----:B------:R-:W-:Y:S02]  /*2f80*/  LEA.HI.X.SX32 R88, R88, c[0x0][0x16c], 0x1, P6 ;  /* 0x00005b0058587a11 */ /* 0x000fe400030f0eff */
[----:B------:R-:W-:Y:S02]  /*2f90*/  LEA.HI.X.SX32 R92, R92, c[0x0][0x16c], 0x1, P0 ;  /* 0x00005b005c5c7a11 */ /* 0x000fe400000f0eff */
[----:B------:R-:W-:Y:S02]  /*2fa0*/  LEA.HI.X.SX32 R51, R51, c[0x0][0x16c], 0x1, P1 ;  /* 0x00005b0033337a11 */ /* 0x000fe400008f0eff */
[----:B------:R-:W-:-:S02]  /*2fb0*/  LEA.HI.X.SX32 R91, R91, c[0x0][0x16c], 0x1, P2 ;  /* 0x00005b005b5b7a11 */ /* 0x000fc400010f0eff */
[----:B------:R-:W-:Y:S02]  /*2fc0*/  LEA.HI.X.SX32 R94, R94, c[0x0][0x16c], 0x1, P3 ;  /* 0x00005b005e5e7a11 */ /* 0x000fe400018f0eff */
[----:B------:R-:W-:Y:S02]  /*2fd0*/  LEA.HI.X.SX32 R34, R34, c[0x0][0x16c], 0x1, P4 ;  /* 0x00005b0022227a11 */ /* 0x000fe400020f0eff */
[----:B------:R-:W-:Y:S02]  /*2fe0*/  LEA.HI.X.SX32 R97, R97, c[0x0][0x16c], 0x1, P5 ;  /* 0x00005b0061617a11 */ /* 0x000fe400028f0eff */
[----:B0-----:R-:W-:Y:S02]  /*2ff0*/  LOP3.LUT R5, R0, 0x40, RZ, 0x3c, !PT ;  /* 0x0000004000057812 */ /* 0x001fe400078e3cff */
[----:B-1----:R-:W-:Y:S02]  /*3000*/  LOP3.LUT R4, R3, 0x40, RZ, 0x3c, !PT ;  /* 0x0000004003047812 */ /* 0x002fe400078e3cff */
.L_x_3:
[----:B------:R-:W0:Y:S01]  /*3010*/  S2R R12, SR_TID.X ;  /* 0x00000000000c7919 */ /* 0x000e220000002100 */
[----:B------:R-:W-:-:S03]  /*3020*/  PRMT R90, RZ, 0x7610, R90 ;  /* 0x00007610ff5a7816 */ /* 0x000fc6000000005a */
[----:B------:R-:W1:Y:S04]  /*3030*/  S2R R122, SR_TID.X ;  /* 0x00000000007a7919 */ /* 0x000e680000002100 */
[----:B------:R-:W2:Y:S04]  /*3040*/  S2R R26, SR_TID.X ;  /* 0x00000000001a7919 */ /* 0x000ea80000002100 */
[----:B------:R-:W-:Y:S01]  /*3050*/  STL.64 [R1+0x120], R76 ;  /* 0x0001204c01007387 */ /* 0x000fe20000100a00 */
[----:B------:R-:W-:Y:S02]  /*3060*/  PRMT R49, RZ, 0x7610, R49 ;  /* 0x00007610ff317816 */ /* 0x000fe40000000031 */
[----:B------:R-:W-:Y:S01]  /*3070*/  PRMT R89, RZ, 0x7610, R89 ;  /* 0x00007610ff597816 */ /* 0x000fe20000000059 */
[----:B------:R3:W-:Y:S01]  /*3080*/  STL [R1+0x118], R4 ;  /* 0x0001180401007387 */ /* 0x0007e20000100800 */
[----:B------:R-:W-:-:S02]  /*3090*/  PRMT R48, RZ, 0x7610, R48 ;  /* 0x00007610ff307816 */ /* 0x000fc40000000030 */
[----:B------:R-:W-:Y:S02]  /*30a0*/  PRMT R86, RZ, 0x7610, R86 ;  /* 0x00007610ff567816 */ /* 0x000fe40000000056 */
[----:B------:R-:W-:Y:S02]  /*30b0*/  PRMT R39, RZ, 0x7610, R39 ;  /* 0x00007610ff277816 */ /* 0x000fe40000000027 */
[----:B------:R-:W-:Y:S02]  /*30c0*/  PRMT R38, RZ, 0x7610, R38 ;  /* 0x00007610ff267816 */ /* 0x000fe40000000026 */
[----:B------:R-:W-:Y:S02]  /*30d0*/  PRMT R37, RZ, 0x7610, R37 ;  /* 0x00007610ff257816 */ /* 0x000fe40000000025 */
[----:B------:R-:W-:Y:S02]  /*30e0*/  PRMT R23, RZ, 0x7610, R23 ;  /* 0x00007610ff177816 */ /* 0x000fe40000000017 */
[----:B------:R-:W-:-:S02]  /*30f0*/  PRMT R36, RZ, 0x7610, R36 ;  /* 0x00007610ff247816 */ /* 0x000fc40000000024 */
[----:B------:R-:W-:Y:S02]  /*3100*/  PRMT R22, RZ, 0x7610, R22 ;  /* 0x00007610ff167816 */ /* 0x000fe40000000016 */
[----:B------:R-:W-:Y:S02]  /*3110*/  PRMT R21, RZ, 0x7610, R21 ;  /* 0x00007610ff157816 */ /* 0x000fe40000000015 */
[----:B------:R-:W-:Y:S02]  /*3120*/  PRMT R19, RZ, 0x7610, R19 ;  /* 0x00007610ff137816 */ /* 0x000fe40000000013 */
[----:B------:R-:W-:Y:S02]  /*3130*/  PRMT R35, RZ, 0x7610, R35 ;  /* 0x00007610ff237816 */ /* 0x000fe40000000023 */
[----:B------:R-:W-:Y:S02]  /*3140*/  PRMT R10, RZ, 0x7610, R10 ;  /* 0x00007610ff0a7816 */ /* 0x000fe4000000000a */
[----:B------:R-:W-:Y:S01]  /*3150*/  PRMT R14, RZ, 0x7610, R14 ;  /* 0x00007610ff0e7816 */ /* 0x000fe2000000000e */
[----:B------:R-:W4:Y:S01]  /*3160*/  S2R R53, SR_TID.X ;  /* 0x0000000000357919 */ /* 0x000f220000002100 */
[----:B0-----:R-:W-:-:S02]  /*3170*/  SHF.R.U32.HI R13, RZ, 0x7, R12 ;  /* 0x00000007ff0d7819 */ /* 0x001fc4000001160c */
[----:B-1----:R-:W-:Y:S02]  /*3180*/  SHF.R.U32.HI R123, RZ, 0x7, R122 ;  /* 0x00000007ff7b7819 */ /* 0x002fe4000001167a */
[----:B------:R-:W-:Y:S01]  /*3190*/  PRMT R85, RZ, 0x7610, R85 ;  /* 0x00007610ff557816 */ /* 0x000fe20000000055 */
[----:B------:R-:W0:Y:S01]  /*31a0*/  S2R R121, SR_TID.X ;  /* 0x0000000000797919 */ /* 0x000e220000002100 */
[----:B------:R-:W-:Y:S02]  /*31b0*/  SGXT.U32 R13, R13, 0x2 ;  /* 0x000000020d0d781a */ /* 0x000fe40000000000 */
[----:B------:R-:W-:Y:S01]  /*31c0*/  SGXT.U32 R123, R123, 0x2 ;  /* 0x000000027b7b781a */ /* 0x000fe20000000000 */
[----:B------:R-:W-:Y:S01]  /*31d0*/  STL.64 [R1+0x110], R78 ;  /* 0x0001104e01007387 */ /* 0x000fe20000100a00 */
[C---:B------:R-:W-:Y:S01]  /*31e0*/  LOP3.LUT R27, R13.reuse, 0x8, RZ, 0xfc, !PT ;  /* 0x000000080d1b7812 */ /* 0x040fe200078efcff */
[----:B------:R-:W-:Y:S01]  /*31f0*/  IMAD R12, R13, c[0x0][0x188], RZ ;  /* 0x000062000d0c7a24 */ /* 0x000fe200078e02ff */
[----:B------:R-:W-:-:S02]  /*3200*/  ISETP.GE.AND P0, PT, R123, UR4, PT ;  /* 0x000000047b007c0c */ /* 0x000fc4000bf06270 */
[----:B------:R-:W-:Y:S01]  /*3210*/  ISETP.GE.AND P1, PT, R27, UR4, PT ;  /* 0x000000041b007c0c */ /* 0x000fe2000bf26270 */
[----:B------:R-:W-:Y:S01]  /*3220*/  IMAD.WIDE R12, R12, 0x2, R8 ;  /* 0x000000020c0c7825 */ /* 0x000fe200078e0208 */
[----:B--2---:R-:W-:-:S04]  /*3230*/  SHF.R.U32.HI R27, RZ, 0x7, R26 ;  /* 0x00000007ff1b7819 */ /* 0x004fc8000001161a */
[----:B------:R-:W-:Y:S02]  /*3240*/  SGXT.U32 R27, R27, 0x2 ;  /* 0x000000021b1b781a */ /* 0x000fe40000000000 */
[----:B------:R-:W-:Y:S02]  /*3250*/  SHF.R.U32.HI R26, RZ, 0x7, R26 ;  /* 0x00000007ff1a7819 */ /* 0x000fe4000001161a */
[C---:B------:R-:W-:Y:S01]  /*3260*/  LOP3.LUT R52, R27.reuse, 0x8, RZ, 0xfc, !PT ;  /* 0x000000081b347812 */ /* 0x040fe200078efcff */
[----:B------:R1:W2:Y:S01]  /*3270*/  @!P0 LDG.E.U16 R90, [R12.64] ;  /* 0x000000060c5a8981 */ /* 0x0002a2000c1e1500 */
[----:B------:R-:W-:Y:S02]  /*3280*/  LOP3.LUT R27, R27, 0x10, RZ, 0xfc, !PT ;  /* 0x000000101b1b7812 */ /* 0x000fe400078efcff */
[----:B------:R-:W-:Y:S01]  /*3290*/  SGXT.U32 R26, R26, 0x2 ;  /* 0x000000021a1a781a */ /* 0x000fe20000000000 */
[----:B------:R-:W-:Y:S01]  /*32a0*/  IMAD R52, R52, c[0x0][0x188], RZ ;  /* 0x0000620034347a24 */ /* 0x000fe200078e02ff */
[----:B------:R-:W-:-:S02]  /*32b0*/  ISETP.GE.AND P0, PT, R27, UR4, PT ;  /* 0x000000041b007c0c */ /* 0x000fc4000bf06270 */
[----:B------:R-:W-:Y:S01]  /*32c0*/  LOP3.LUT R27, R26, 0x18, RZ, 0xfc, !PT ;  /* 0x000000181a1b7812 */ /* 0x000fe200078efcff */
[----:B-1----:R-:W-:Y:S01]  /*32d0*/  IMAD.WIDE R12, R52, 0x2, R8 ;  /* 0x00000002340c7825 */ /* 0x002fe200078e0208 */
[----:B------:R-:W-:Y:S02]  /*32e0*/  LOP3.LUT R52, R26, 0x10, RZ, 0xfc, !PT ;  /* 0x000000101a347812 */ /* 0x000fe400078efcff */
[----:B------:R-:W1:Y:S04]  /*32f0*/  S2R R26, SR_TID.X ;  /* 0x00000000001a7919 */ /* 0x000e680000002100 */
[----:B------:R5:W2:Y:S01]  /*3300*/  @!P1 LDG.E.U16 R49, [R12.64] ;  /* 0x000000060c319981 */ /* 0x000aa2000c1e1500 */
[----:B------:R-:W-:Y:S01]  /*3310*/  ISETP.GE.AND P1, PT, R27, UR4, PT ;  /* 0x000000041b007c0c */ /* 0x000fe2000bf26270 */
[----:B------:R-:W-:-:S04]  /*3320*/  IMAD R52, R52, c[0x0][0x188], RZ ;  /* 0x0000620034347a24 */ /* 0x000fc800078e02ff */
[----:B-----5:R-:W-:-:S05]  /*3330*/  IMAD.WIDE R12, R52, 0x2, R8 ;  /* 0x00000002340c7825 */ /* 0x020fca00078e0208 */
[----:B------:R5:W2:Y:S01]  /*3340*/  @!P0 LDG.E.U16 R89, [R12.64] ;  /* 0x000000060c598981 */ /* 0x000aa2000c1e1500 */
[----:B-1----:R-:W-:-:S04]  /*3350*/  SHF.R.U32.HI R27, RZ, 0x7, R26 ;  /* 0x00000007ff1b7819 */ /* 0x002fc8000001161a */
[----:B------:R-:W-:Y:S02]  /*3360*/  SGXT.U32 R27, R27, 0x2 ;  /* 0x000000021b1b781a */ /* 0x000fe40000000000 */
[----:B------:R-:W-:Y:S02]  /*3370*/  SHF.R.U32.HI R26, RZ, 0x7, R26 ;  /* 0x00000007ff1a7819 */ /* 0x000fe4000001161a */
[C---:B------:R-:W-:Y:S02]  /*3380*/  LOP3.LUT R52, R27.reuse, 0x18, RZ, 0xfc, !PT ;  /* 0x000000181b347812 */ /* 0x040fe400078efcff */
[----:B------:R-:W-:Y:S02]  /*3390*/  LOP3.LUT R27, R27, 0x20, RZ, 0xfc, !PT ;  /* 0x000000201b1b7812 */ /* 0x000fe400078efcff */
[----:B------:R-:W-:Y:S01]  /*33a0*/  SGXT.U32 R26, R26, 0x2 ;  /* 0x000000021a1a781a */ /* 0x000fe20000000000 */
[----:B------:R-:W-:Y:S01]  /*33b0*/  IMAD R52, R52, c[0x0][0x188], RZ ;  /* 0x0000620034347a24 */ /* 0x000fe200078e02ff */
[----:B------:R-:W-:-:S02]  /*33c0*/  ISETP.GE.AND P0, PT, R27, UR4, PT ;  /* 0x000000041b007c0c */ /* 0x000fc4000bf06270 */
[----:B------:R-:W-:Y:S01]  /*33d0*/  LOP3.LUT R27, R26, 0x28, RZ, 0xfc, !PT ;  /* 0x000000281a1b7812 */ /* 0x000fe200078efcff */
[--C-:B-----5:R-:W-:Y:S01]  /*33e0*/  IMAD.WIDE R12, R52, 0x2, R8.reuse ;  /* 0x00000002340c7825 */ /* 0x120fe200078e0208 */
[----:B------:R-:W-:Y:S02]  /*33f0*/  LOP3.LUT R52, R26, 0x20, RZ, 0xfc, !PT ;  /* 0x000000201a347812 */ /* 0x000fe400078efcff */
[----:B------:R-:W1:Y:S03]  /*3400*/  S2R R26, SR_TID.X ;  /* 0x00000000001a7919 */ /* 0x000e660000002100 */
[----:B------:R-:W-:Y:S01]  /*3410*/  IMAD R52, R52, c[0x0][0x188], RZ ;  /* 0x0000620034347a24 */ /* 0x000fe200078e02ff */
[----:B------:R5:W2:Y:S01]  /*3420*/  @!P1 LDG.E.U16 R48, [R12.64] ;  /* 0x000000060c309981 */ /* 0x000aa2000c1e1500 */
[----:B------:R-:W-:Y:S02]  /*3430*/  ISETP.GE.AND P1, PT, R27, UR4, PT ;  /* 0x000000041b007c0c */ /* 0x000fe4000bf26270 */
[----:B-----5:R-:W-:-:S05]  /*3440*/  IMAD.WIDE R12, R52, 0x2, R8 ;  /* 0x00000002340c7825 */ /* 0x020fca00078e0208 */
[----:B------:R5:W2:Y:S01]  /*3450*/  @!P0 LDG.E.U16 R86, [R12.64] ;  /* 0x000000060c568981 */ /* 0x000aa2000c1e1500 */
[----:B-1----:R-:W-:-:S04]  /*3460*/  SHF.R.U32.HI R52, RZ, 0x7, R26 ;  /* 0x00000007ff347819 */ /* 0x002fc8000001161a */
[----:B------:R-:W-:Y:S02]  /*3470*/  SGXT.U32 R52, R52, 0x2 ;  /* 0x000000023434781a */ /* 0x000fe40000000000 */
[----:B------:R-:W-:Y:S02]  /*3480*/  SHF.R.U32.HI R26, RZ, 0x7, R26 ;  /* 0x00000007ff1a7819 */ /* 0x000fe4000001161a */
[C---:B------:R-:W-:Y:S02]  /*3490*/  LOP3.LUT R27, R52.reuse, 0x28, RZ, 0xfc, !PT ;  /* 0x00000028341b7812 */ /* 0x040fe400078efcff */
[----:B---3--:R-:W-:Y:S02]  /*34a0*/  LOP3.LUT R4, R52, 0x30, RZ, 0xfc, !PT ;  /* 0x0000003034047812 */ /* 0x008fe400078efcff */
[----:B------:R-:W-:Y:S01]  /*34b0*/  SGXT.U32 R26, R26, 0x2 ;  /* 0x000000021a1a781a */ /* 0x000fe20000000000 */
[----:B------:R-:W-:Y:S01]  /*34c0*/  IMAD R27, R27, c[0x0][0x188], RZ ;  /* 0x000062001b1b7a24 */ /* 0x000fe200078e02ff */
[----:B------:R-:W-:-:S02]  /*34d0*/  ISETP.GE.AND P0, PT, R4, UR4, PT ;  /* 0x0000000404007c0c */ /* 0x000fc4000bf06270 */
[C---:B------:R-:W-:Y:S01]  /*34e0*/  LOP3.LUT R4, R26.reuse, 0x38, RZ, 0xfc, !PT ;  /* 0x000000381a047812 */ /* 0x040fe200078efcff */
[--C-:B-----5:R-:W-:Y:S01]  /*34f0*/  IMAD.WIDE R12, R27, 0x2, R8.reuse ;  /* 0x000000021b0c7825 */ /* 0x120fe200078e0208 */
[----:B------:R-:W-:Y:S02]  /*3500*/  LOP3.LUT R27, R26, 0x30, RZ, 0xfc, !PT ;  /* 0x000000301a1b7812 */ /* 0x000fe400078efcff */
[----:B------:R-:W1:Y:S03]  /*3510*/  S2R R26, SR_TID.X ;  /* 0x00000000001a7919 */ /* 0x000e660000002100 */
[----:B------:R-:W-:Y:S01]  /*3520*/  IMAD R27, R27, c[0x0][0x188], RZ ;  /* 0x000062001b1b7a24 */ /* 0x000fe200078e02ff */
[----:B------:R3:W5:Y:S01]  /*3530*/  @!P1 LDG.E.U16 R39, [R12.64] ;  /* 0x000000060c279981 */ /* 0x000762000c1e1500 */
[----:B------:R-:W-:Y:S02]  /*3540*/  ISETP.GE.AND P1, PT, R4, UR4, PT ;  /* 0x0000000404007c0c */ /* 0x000fe4000bf26270 */
[----:B---3--:R-:W-:-:S05]  /*3550*/  IMAD.WIDE R12, R27, 0x2, R8 ;  /* 0x000000021b0c7825 */ /* 0x008fca00078e0208 */
        /* <DEDUP_REMOVED lines=9> */
[C---:B------:R-:W-:Y:S01]  /*35f0*/  LOP3.LUT R4, R26.reuse, 0x48, RZ, 0xfc, !PT ;  /* 0x000000481a047812 */ /* 0x040fe200078efcff */
[--C-:B---3--:R-:W-:Y:S01]  /*3600*/  IMAD.WIDE R12, R27, 0x2, R8.reuse ;  /* 0x000000021b0c7825 */ /* 0x108fe200078e0208 */
[----:B------:R-:W-:Y:S02]  /*3610*/  LOP3.LUT R27, R26, 0x40, RZ, 0xfc, !PT ;  /* 0x000000401a1b7812 */ /* 0x000fe400078efcff */
[----:B------:R-:W1:Y:S03]  /*3620*/  S2R R26, SR_TID.X ;  /* 0x00000000001a7919 */ /* 0x000e660000002100 */
[----:B------:R-:W-:Y:S01]  /*3630*/  IMAD R27, R27, c[0x0][0x188], RZ ;  /* 0x000062001b1b7a24 */ /* 0x000fe200078e02ff */
[----:B------:R3:W2:Y:S01]  /*3640*/  @!P1 LDG.E.U16 R37, [R12.64] ;  /* 0x000000060c259981 */ /* 0x0006a2000c1e1500 */
        /* <DEDUP_REMOVED lines=33> */
[----:B------:R3:W2:Y:S03]  /*3860*/  @!P1 LDG.E.U16 R21, [R12.64] ;  /* 0x000000060c159981 */ /* 0x0006a6000c1e1500 */
[----:B---3--:R-:W-:-:S02]  /*3870*/  IMAD.WIDE R12, R27, 0x2, R8 ;  /* 0x000000021b0c7825 */ /* 0x008fc400078e0208 */
[----:B------:R-:W3:Y:S01]  /*3880*/  S2R R27, SR_TID.X ;  /* 0x00000000001b7919 */ /* 0x000ee20000002100 */
[----:B-1----:R-:W-:-:S03]  /*3890*/  SHF.R.U32.HI R52, RZ, 0x7, R26 ;  /* 0x00000007ff347819 */ /* 0x002fc6000001161a */
[----:B------:R1:W2:Y:S01]  /*38a0*/  @!P0 LDG.E.U16 R19, [R12.64] ;  /* 0x000000060c138981 */ /* 0x0002a2000c1e1500 */
[----:B------:R-:W-:Y:S02]  /*38b0*/  SGXT.U32 R52, R52, 0x2 ;  /* 0x000000023434781a */ /* 0x000fe40000000000 */
[----:B------:R-:W-:Y:S02]  /*38c0*/  ISETP.GE.AND P1, PT, R4, UR4, PT ;  /* 0x0000000404007c0c */ /* 0x000fe4000bf26270 */
[C---:B------:R-:W-:Y:S02]  /*38d0*/  LOP3.LUT R26, R52.reuse, 0x68, RZ, 0xfc, !PT ;  /* 0x00000068341a7812 */ /* 0x040fe400078efcff */
[----:B------:R-:W-:-:S03]  /*38e0*/  LOP3.LUT R4, R52, 0x70, RZ, 0xfc, !PT ;  /* 0x0000007034047812 */ /* 0x000fc600078efcff */
[----:B------:R-:W-:Y:S01]  /*38f0*/  IMAD R26, R26, c[0x0][0x188], RZ ;  /* 0x000062001a1a7a24 */ /* 0x000fe200078e02ff */
[----:B---3--:R-:W-:-:S03]  /*3900*/  SHF.R.U32.HI R52, RZ, 0x7, R27 ;  /* 0x00000007ff347819 */ /* 0x008fc6000001161b */
[----:B-1----:R-:W-:Y:S01]  /*3910*/  IMAD.WIDE R12, R26, 0x2, R8 ;  /* 0x000000021a0c7825 */ /* 0x002fe200078e0208 */
[----:B------:R-:W-:-:S04]  /*3920*/  SGXT.U32 R52, R52, 0x2 ;  /* 0x000000023434781a */ /* 0x000fc80000000000 */
[----:B------:R1:W3:Y:S01]  /*3930*/  @!P1 LDG.E.U16 R35, [R12.64] ;  /* 0x000000060c239981 */ /* 0x0002e2000c1e1500 */
[----:B------:R-:W-:-:S05]  /*3940*/  LOP3.LUT R26, R52, 0x70, RZ, 0xfc, !PT ;  /* 0x00000070341a7812 */ /* 0x000fca00078efcff */
[----:B------:R-:W-:-:S04]  /*3950*/  IMAD R26, R26, c[0x0][0x188], RZ ;  /* 0x000062001a1a7a24 */ /* 0x000fc800078e02ff */
[----:B-1----:R-:W-:Y:S01]  /*3960*/  IMAD.WIDE R12, R26, 0x2, R8 ;  /* 0x000000021a0c7825 */ /* 0x002fe200078e0208 */
[----:B------:R-:W-:Y:S02]  /*3970*/  SHF.R.U32.HI R26, RZ, 0x7, R27 ;  /* 0x00000007ff1a7819 */ /* 0x000fe4000001161b */
[----:B------:R-:W-:Y:S02]  /*3980*/  ISETP.GE.AND P0, PT, R4, UR4, PT ;  /* 0x0000000404007c0c */ /* 0x000fe4000bf06270 */
[----:B------:R-:W-:Y:S02]  /*3990*/  LOP3.LUT R4, R52, 0x78, RZ, 0xfc, !PT ;  /* 0x0000007834047812 */ /* 0x000fe400078efcff */
[----:B------:R-:W-:Y:S02]  /*39a0*/  SGXT.U32 R26, R26, 0x2 ;  /* 0x000000021a1a781a */ /* 0x000fe40000000000 */
[----:B------:R-:W-:Y:S02]  /*39b0*/  ISETP.GE.AND P1, PT, R4, UR4, PT ;  /* 0x0000000404007c0c */ /* 0x000fe4000bf26270 */
[----:B------:R-:W-:-:S02]  /*39c0*/  LOP3.LUT R4, R26, 0x4, RZ, 0xfc, !PT ;  /* 0x000000041a047812 */ /* 0x000fc400078efcff */
[----:B------:R-:W1:Y:S01]  /*39d0*/  S2R R26, SR_TID.X ;  /* 0x00000000001a7919 */ /* 0x000e620000002100 */
[----:B------:R-:W-:-:S03]  /*39e0*/  SHF.R.U32.HI R52, RZ, 0x7, R27 ;  /* 0x00000007ff347819 */ /* 0x000fc6000001161b */
[----:B------:R0:W2:Y:S01]  /*39f0*/  @!P0 LDG.E.U16 R10, [R12.64] ;  /* 0x000000060c0a8981 */ /* 0x0000a2000c1e1500 */
[----:B------:R-:W-:Y:S02]  /*3a00*/  SGXT.U32 R52, R52, 0x2 ;  /* 0x000000023434781a */ /* 0x000fe40000000000 */
[----:B------:R-:W-:Y:S02]  /*3a10*/  ISETP.GE.AND P0, PT, R4, UR4, PT ;  /* 0x0000000404007c0c */ /* 0x000fe4000bf06270 */
[----:B------:R-:W-:Y:S02]  /*3a20*/  LOP3.LUT R4, R52, 0x78, RZ, 0xfc, !PT ;  /* 0x0000007834047812 */ /* 0x000fe400078efcff */
[----:B------:R-:W-:-:S03]  /*3a30*/  SHF.R.U32.HI R52, RZ, 0x7, R27 ;  /* 0x00000007ff347819 */ /* 0x000fc6000001161b */
[----:B------:R-:W-:Y:S01]  /*3a40*/  IMAD R4, R4, c[0x0][0x188], RZ ;  /* 0x0000620004047a24 */ /* 0x000fe200078e02ff */
[----:B------:R-:W-:Y:S02]  /*3a50*/  SGXT.U32 R52, R52, 0x2 ;  /* 0x000000023434781a */ /* 0x000fe40000000000 */
[----:B-1----:R-:W-:Y:S01]  /*3a60*/  SHF.R.U32.HI R26, RZ, 0x7, R26 ;  /* 0x00000007ff1a7819 */ /* 0x002fe2000001161a */
[----:B0-----:R-:W-:-:S03]  /*3a70*/  IMAD.WIDE R12, R4, 0x2, R8 ;  /* 0x00000002040c7825 */ /* 0x001fc600078e0208 */
[----:B------:R-:W-:Y:S02]  /*3a80*/  SGXT.U32 R26, R26, 0x2 ;  /* 0x000000021a1a781a */ /* 0x000fe40000000000 */
[----:B------:R0:W2:Y:S02]  /*3a90*/  @!P1 LDG.E.U16 R14, [R12.64] ;  /* 0x000000060c0e9981 */ /* 0x0000a4000c1e1500 */
[----:B------:R-:W-:Y:S02]  /*3aa0*/  LOP3.LUT R4, R26, 0x4, RZ, 0xfc, !PT ;  /* 0x000000041a047812 */ /* 0x000fe400078efcff */
[----:B------:R-:W-:-:S04]  /*3ab0*/  LOP3.LUT R26, R52, 0xc, RZ, 0xfc, !PT ;  /* 0x0000000c341a7812 */ /* 0x000fc800078efcff */
[----:B------:R-:W-:Y:S02]  /*3ac0*/  ISETP.GE.AND P1, PT, R26, UR4, PT ;  /* 0x000000041a007c0c */ /* 0x000fe4000bf26270 */
[----:B------:R-:W1:Y:S01]  /*3ad0*/  S2R R26, SR_TID.X ;  /* 0x00000000001a7919 */ /* 0x000e620000002100 */
[----:B------:R-:W-:Y:S01]  /*3ae0*/  IMAD R4, R4, c[0x0][0x188], RZ ;  /* 0x0000620004047a24 */ /* 0x000fe200078e02ff */
[----:B------:R-:W-:-:S03]  /*3af0*/  SHF.R.U32.HI R27, RZ, 0x7, R27 ;  /* 0x00000007ff1b7819 */ /* 0x000fc6000001161b */
[----:B0-----:R-:W-:Y:S01]  /*3b00*/  IMAD.WIDE R12, R4, 0x2, R8 ;  /* 0x00000002040c7825 */ /* 0x001fe200078e0208 */
[----:B------:R-:W-:Y:S02]  /*3b10*/  LOP3.LUT R4, R52, 0x14, RZ, 0xfc, !PT ;  /* 0x0000001434047812 */ /* 0x000fe400078efcff */
[----:B------:R-:W-:Y:S02]  /*3b20*/  SGXT.U32 R27, R27, 0x2 ;  /* 0x000000021b1b781a */ /* 0x000fe40000000000 */
[----:B------:R-:W-:Y:S01]  /*3b30*/  ISETP.GE.AND P2, PT, R4, UR4, PT ;  /* 0x0000000404007c0c */ /* 0x000fe2000bf46270 */
[----:B------:R0:W2:Y:S01]  /*3b40*/  @!P0 LDG.E.U16 R85, [R12.64] ;  /* 0x000000060c558981 */ /* 0x0000a2000c1e1500 */
[----:B------:R-:W-:-:S04]  /*3b50*/  LOP3.LUT R4, R27, 0x1c, RZ, 0xfc, !PT ;  /* 0x0000001c1b047812 */ /* 0x000fc800078efcff */
[----:B------:R-:W-:Y:S02]  /*3b60*/  ISETP.GE.AND P0, PT, R4, UR4, PT ;  /* 0x0000000404007c0c */ /* 0x000fe4000bf06270 */
[----:B-1----:R-:W-:-:S04]  /*3b70*/  SHF.R.U32.HI R52, RZ, 0x7, R26 ;  /* 0x00000007ff347819 */ /* 0x002fc8000001161a */
[----:B------:R-:W-:-:S04]  /*3b80*/  SGXT.U32 R52, R52, 0x2 ;  /* 0x000000023434781a */ /* 0x000fc80000000000 */
[C---:B------:R-:W-:Y:S02]  /*3b90*/  LOP3.LUT R27, R52.reuse, 0xc, RZ, 0xfc, !PT ;  /* 0x0000000c341b7812 */ /* 0x040fe400078efcff */
[C---:B------:R-:W-:Y:S02]  /*3ba0*/  LOP3.LUT R26, R52.reuse, 0x14, RZ, 0xfc, !PT ;  /* 0x00000014341a7812 */ /* 0x040fe400078efcff */
[----:B------:R-:W-:Y:S02]  /*3bb0*/  LOP3.LUT R4, R52, 0x24, RZ, 0xfc, !PT ;  /* 0x0000002434047812 */ /* 0x000fe400078efcff */
[----:B------:R-:W1:Y:S01]  /*3bc0*/  S2R R52, SR_TID.X ;  /* 0x0000000000347919 */ /* 0x000e620000002100 */
[----:B----4-:R-:W-:Y:S01]  /*3bd0*/  SHF.R.U32.HI R53, RZ, 0x7, R53 ;  /* 0x00000007ff357819 */ /* 0x010fe20000011635 */
[----:B------:R-:W-:-:S03]  /*3be0*/  IMAD R27, R27, c[0x0][0x188], RZ ;  /* 0x000062001b1b7a24 */ /* 0x000fc600078e02ff */
[----:B------:R-:W-:Y:S01]  /*3bf0*/  SGXT.U32 R53, R53, 0x2 ;  /* 0x000000023535781a */ /* 0x000fe20000000000 */
[----:B------:R-:W-:Y:S01]  /*3c00*/  IMAD R26, R26, c[0x0][0x188], RZ ;  /* 0x000062001a1a7a24 */ /* 0x000fe200078e02ff */
[----:B------:R-:W-:Y:S02]  /*3c10*/  ISETP.GE.AND P3, PT, R4, UR4, PT ;  /* 0x0000000404007c0c */ /* 0x000fe4000bf66270 */
[----:B------:R-:W-:Y:S01]  /*3c20*/  LOP3.LUT R4, R53, 0x1c, RZ, 0xfc, !PT ;  /* 0x0000001c35047812 */ /* 0x000fe200078efcff */
[----:B0-----:R-:W-:Y:S01]  /*3c30*/  IMAD.WIDE R12, R27, 0x2, R8 ;  /* 0x000000021b0c7825 */ /* 0x001fe200078e0208 */
[----:B------:R-:W-:-:S03]  /*3c40*/  PRMT R83, RZ, 0x7610, R83 ;  /* 0x00007610ff537816 */ /* 0x000fc60000000053 */
[----:B------:R-:W-:Y:S01]  /*3c50*/  IMAD.WIDE R26, R26, 0x2, R8 ;  /* 0x000000021a1a7825 */ /* 0x000fe200078e0208 */
[----:B------:R-:W-:-:S03]  /*3c60*/  PRMT R84, RZ, 0x7610, R84 ;  /* 0x00007610ff547816 */ /* 0x000fc60000000054 */
[----:B------:R-:W-:Y:S01]  /*3c70*/  IMAD R4, R4, c[0x0][0x188], RZ ;  /* 0x0000620004047a24 */ /* 0x000fe200078e02ff */
[----:B------:R0:W4:Y:S04]  /*3c80*/  @!P2 LDG.E.U16 R83, [R26.64] ;  /* 0x000000061a53a981 */ /* 0x000128000c1e1500 */
[----:B------:R5:W2:Y:S01]  /*3c90*/  @!P1 LDG.E.U16 R84, [R12.64] ;  /* 0x000000060c549981 */ /* 0x000aa2000c1e1500 */
[--C-:B-1----:R-:W-:Y:S02]  /*3ca0*/  SHF.R.U32.HI R53, RZ, 0x7, R52.reuse ;  /* 0x00000007ff357819 */ /* 0x102fe40000011634 */
[----:B------:R-:W-:Y:S02]  /*3cb0*/  SHF.R.U32.HI R124, RZ, 0x7, R52 ;  /* 0x00000007ff7c7819 */ /* 0x000fe40000011634 */
[----:B------:R-:W-:Y:S01]  /*3cc0*/  SGXT.U32 R53, R53, 0x2 ;  /* 0x000000023535781a */ /* 0x000fe20000000000 */
[----:B0-----:R-:W-:Y:S01]  /*3cd0*/  IMAD.WIDE R26, R4, 0x2, R8 ;  /* 0x00000002041a7825 */ /* 0x001fe200078e0208 */
[----:B------:R-:W-:-:S02]  /*3ce0*/  SGXT.U32 R124, R124, 0x2 ;  /* 0x000000027c7c781a */ /* 0x000fc40000000000 */
[----:B------:R-:W-:-:S04]  /*3cf0*/  LOP3.LUT R4, R53, 0x2c, RZ, 0xfc, !PT ;  /* 0x0000002c35047812 */ /* 0x000fc800078efcff */
[----:B------:R-:W-:Y:S02]  /*3d00*/  ISETP.GE.AND P1, PT, R4, UR4, PT ;  /* 0x0000000404007c0c */ /* 0x000fe4000bf26270 */
[----:B------:R-:W-:Y:S02]  /*3d10*/  LOP3.LUT R4, R124, 0x34, RZ, 0xfc, !PT ;  /* 0x000000347c047812 */ /* 0x000fe400078efcff */
[--C-:B------:R-:W-:Y:S02]  /*3d20*/  SHF.R.U32.HI R124, RZ, 0x7, R121.reuse ;  /* 0x00000007ff7c7819 */ /* 0x100fe40000011679 */
[----:B------:R-:W-:Y:S02]  /*3d30*/  SHF.R.U32.HI R121, RZ, 0x7, R121 ;  /* 0x00000007ff797819 */ /* 0x000fe40000011679 */
[----:B------:R-:W-:Y:S02]  /*3d40*/  SGXT.U32 R124, R124, 0x2 ;  /* 0x000000027c7c781a */ /* 0x000fe40000000000 */
[----:B-----5:R-:W-:-:S02]  /*3d50*/  PRMT R13, RZ, 0x7610, R13 ;  /* 0x00007610ff0d7816 */ /* 0x020fc4000000000d */
[----:B------:R-:W-:Y:S02]  /*3d60*/  ISETP.GE.AND P2, PT, R4, UR4, PT ;  /* 0x0000000404007c0c */ /* 0x000fe4000bf46270 */
[----:B------:R-:W-:Y:S02]  /*3d70*/  LOP3.LUT R4, R124, 0x3c, RZ, 0xfc, !PT ;  /* 0x0000003c7c047812 */ /* 0x000fe400078efcff */
[----:B------:R-:W-:Y:S01]  /*3d80*/  SGXT.U32 R121, R121, 0x2 ;  /* 0x000000027979781a */ /* 0x000fe20000000000 */
[----:B------:R0:W5:Y:S01]  /*3d90*/  @!P0 LDG.E.U16 R13, [R26.64] ;  /* 0x000000061a0d8981 */ /* 0x000162000c1e1500 */
[----:B------:R-:W-:Y:S02]  /*3da0*/  ISETP.GE.AND P0, PT, R4, UR4, PT ;  /* 0x0000000404007c0c */ /* 0x000fe4000bf06270 */
[C---:B------:R-:W-:Y:S02]  /*3db0*/  LOP3.LUT R4, R121.reuse, 0x34, RZ, 0xfc, !PT ;  /* 0x0000003479047812 */ /* 0x040fe400078efcff */
[----:B------:R-:W-:-:S02]  /*3dc0*/  LOP3.LUT R76, R121, 0x2c, RZ, 0xfc, !PT ;  /* 0x0000002c794c7812 */ /* 0x000fc400078efcff */
[----:B------:R-:W1:Y:S01]  /*3dd0*/  S2R R121, SR_TID.X ;  /* 0x0000000000797919 */ /* 0x000e620000002100 */
[----:B------:R-:W-:-:S03]  /*3de0*/  LOP3.LUT R52, R53, 0x24, RZ, 0xfc, !PT ;  /* 0x0000002435347812 */ /* 0x000fc600078efcff */
[----:B------:R-:W0:Y:S02]  /*3df0*/  S2R R124, SR_TID.X ;  /* 0x00000000007c7919 */ /* 0x000e240000002100 */
[----:B------:R-:W-:Y:S01]  /*3e00*/  IMAD R52, R52, c[0x0][0x188], RZ ;  /* 0x0000620034347a24 */ /* 0x000fe200078e02ff */
[----:B------:R-:W-:Y:S01]  /*3e10*/  PRMT R12, RZ, 0x7610, R12 ;  /* 0x00007610ff0c7816 */ /* 0x000fe2000000000c */
[----:B------:R-:W-:Y:S02]  /*3e20*/  IMAD R4, R4, c[0x0][0x188], RZ ;  /* 0x0000620004047a24 */ /* 0x000fe400078e02ff */
[----:B------:R-:W-:Y:S01]  /*3e30*/  IMAD.WIDE R52, R52, 0x2, R8 ;  /* 0x0000000234347825 */ /* 0x000fe200078e0208 */
[----:B------:R-:W-:-:S03]  /*3e40*/  PRMT R82, RZ, 0x7610, R82 ;  /* 0x00007610ff527816 */ /* 0x000fc60000000052 */
[----:B------:R-:W-:Y:S01]  /*3e50*/  IMAD R76, R76, c[0x0][0x188], RZ ;  /* 0x000062004c4c7a24 */ /* 0x000fe200078e02ff */
[----:B------:R1:W2:Y:S02]  /*3e60*/  @!P3 LDG.E.U16 R12, [R52.64] ;  /* 0x00000006340cb981 */ /* 0x0002a4000c1e1500 */
[----:B-1----:R-:W-:Y:S01]  /*3e70*/  SHF.R.U32.HI R125, RZ, 0x7, R121 ;  /* 0x00000007ff7d7819 */ /* 0x002fe20000011679 */
[----:B------:R-:W-:-:S03]  /*3e80*/  IMAD.WIDE R52, R4, 0x2, R8 ;  /* 0x0000000204347825 */ /* 0x000fc600078e0208 */
[----:B------:R-:W-:Y:S01]  /*3e90*/  SGXT.U32 R125, R125, 0x2 ;  /* 0x000000027d7d781a */ /* 0x000fe20000000000 */
[----:B0-----:R-:W-:Y:S01]  /*3ea0*/  IMAD.WIDE R26, R76, 0x2, R8 ;  /* 0x000000024c1a7825 */ /* 0x001fe200078e0208 */
[----:B------:R-:W-:Y:S02]  /*3eb0*/  SHF.R.U32.HI R121, RZ, 0x7, R121 ;  /* 0x00000007ff797819 */ /* 0x000fe40000011679 */
[----:B------:R-:W-:Y:S02]  /*3ec0*/  LOP3.LUT R4, R125, 0x3c, RZ, 0xfc, !PT ;  /* 0x0000003c7d047812 */ /* 0x000fe400078efcff */
[----:B------:R-:W-:Y:S01]  /*3ed0*/  SGXT.U32 R121, R121, 0x2 ;  /* 0x000000027979781a */ /* 0x000fe20000000000 */
[----:B------:R0:W2:Y:S02]  /*3ee0*/  @!P1 LDG.E.U16 R82, [R26.64] ;  /* 0x000000061a529981 */ /* 0x0000a4000c1e1500 */
[----:B------:R-:W-:Y:S01]  /*3ef0*/  IMAD R4, R4, c[0x0][0x188], RZ ;  /* 0x0000620004047a24 */ /* 0x000fe200078e02ff */
[----:B------:R-:W-:-:S03]  /*3f00*/  PRMT R70, RZ, 0x7610, R70 ;  /* 0x00007610ff467816 */ /* 0x000fc60000000046 */
[----:B0-----:R-:W-:Y:S01]  /*3f10*/  IMAD.WIDE R26, R4, 0x2, R8 ;  /* 0x00000002041a7825 */ /* 0x001fe200078e0208 */
[----:B------:R-:W-:Y:S02]  /*3f20*/  LOP3.LUT R4, R121, 0x4c, RZ, 0xfc, !PT ;  /* 0x0000004c79047812 */ /* 0x000fe400078efcff */
[----:B------:R-:W-:Y:S02]  /*3f30*/  SHF.R.U32.HI R121, RZ, 0x7, R124 ;  /* 0x00000007ff797819 */ /* 0x000fe4000001167c */
[----:B------:R0:W2:Y:S02]  /*3f40*/  @!P0 LDG.E.U16 R70, [R26.64] ;  /* 0x000000061a468981 */ /* 0x0000a4000c1e1500 */
[----:B------:R-:W-:Y:S02]  /*3f50*/  SGXT.U32 R121, R121, 0x2 ;  /* 0x000000027979781a */ /* 0x000fe40000000000 */
[----:B------:R-:W-:Y:S02]  /*3f60*/  ISETP.GE.AND P0, PT, R4, UR4, PT ;  /* 0x0000000404007c0c */ /* 0x000fe4000bf06270 */
[----:B------:R-:W-:-:S02]  /*3f70*/  LOP3.LUT R4, R121, 0x44, RZ, 0xfc, !PT ;  /* 0x0000004479047812 */ /* 0x000fc400078efcff */
[----:B------:R-:W1:Y:S01]  /*3f80*/  S2R R121, SR_TID.X ;  /* 0x0000000000797919 */ /* 0x000e620000002100 */
[----:B------:R-:W-:Y:S02]  /*3f90*/  SHF.R.U32.HI R124, RZ, 0x7, R124 ;  /* 0x00000007ff7c7819 */ /* 0x000fe4000001167c */
[----:B------:R-:W-:Y:S02]  /*3fa0*/  IMAD R4, R4, c[0x0][0x188], RZ ;  /* 0x0000620004047a24 */ /* 0x000fe400078e02ff */
[----:B------:R-:W-:Y:S02]  /*3fb0*/  SGXT.U32 R124, R124, 0x2 ;  /* 0x000000027c7c781a */ /* 0x000fe40000000000 */
[----:B------:R-:W-:Y:S01]  /*3fc0*/  LOP3.LUT R76, R125, 0x44, RZ, 0xfc, !PT ;  /* 0x000000447d4c7812 */ /* 0x000fe200078efcff */
[----:B0-----:R-:W-:Y:S01]  /*3fd0*/  IMAD.WIDE R26, R4, 0x2, R8 ;  /* 0x00000002041a7825 */ /* 0x001fe200078e0208 */
[----:B------:R-:W-:Y:S02]  /*3fe0*/  LOP3.LUT R4, R124, 0x54, RZ, 0xfc, !PT ;  /* 0x000000547c047812 */ /* 0x000fe400078efcff */
[----:B------:R-:W0:Y:S01]  /*3ff0*/  S2R R124, SR_TID.X ;  /* 0x00000000007c7919 */ /* 0x000e220000002100 */
[----:B------:R-:W-:-:S02]  /*4000*/  ISETP.GE.AND P1, PT, R76, UR4, PT ;  /* 0x000000044c007c0c */ /* 0x000fc4000bf26270 */
[----:B------:R-:W-:Y:S02]  /*4010*/  PRMT R81, RZ, 0x7610, R81 ;  /* 0x00007610ff517816 */ /* 0x000fe40000000051 */
[----:B-1----:R-:W-:-:S09]  /*4020*/  SHF.R.U32.HI R125, RZ, 0x7, R121 ;  /* 0x00000007ff7d7819 */ /* 0x002fd20000011679 */
[----:B------:R1:W2:Y:S01]  /*4030*/  @!P1 LDG.E.U16 R81, [R26.64] ;  /* 0x000000061a519981 */ /* 0x0002a2000c1e1500 */
[----:B------:R-:W-:-:S04]  /*4040*/  SGXT.U32 R125, R125, 0x2 ;  /* 0x000000027d7d781a */ /* 0x000fc80000000000 */
[----:B------:R-:W-:Y:S02]  /*4050*/  LOP3.LUT R76, R125, 0x4c, RZ, 0xfc, !PT ;  /* 0x0000004c7d4c7812 */ /* 0x000fe400078efcff */
[----:B------:R-:W-:-:S03]  /*4060*/  PRMT R20, RZ, 0x7610, R20 ;  /* 0x00007610ff147816 */ /* 0x000fc60000000014 */
[----:B------:R-:W-:Y:S01]  /*4070*/  IMAD R76, R76, c[0x0][0x188], RZ ;  /* 0x000062004c4c7a24 */ /* 0x000fe200078e02ff */
[----:B------:R-:W-:Y:S02]  /*4080*/  SHF.R.U32.HI R121, RZ, 0x7, R121 ;  /* 0x00000007ff797819 */ /* 0x000fe40000011679 */
[----:B------:R-:W-:Y:S01]  /*4090*/  ISETP.GE.AND P1, PT, R4, UR4, PT ;  /* 0x0000000404007c0c */ /* 0x000fe2000bf26270 */
[----:B-1----:R-:W-:Y:S01]  /*40a0*/  IMAD.WIDE R26, R76, 0x2, R8 ;  /* 0x000000024c1a7825 */ /* 0x002fe200078e0208 */
[----:B------:R-:W-:Y:S02]  /*40b0*/  LOP3.LUT R4, R125, 0x5c, RZ, 0xfc, !PT ;  /* 0x0000005c7d047812 */ /* 0x000fe400078efcff */
[----:B------:R-:W-:Y:S02]  /*40c0*/  SGXT.U32 R121, R121, 0x2 ;  /* 0x000000027979781a */ /* 0x000fe40000000000 */
[----:B------:R1:W2:Y:S01]  /*40d0*/  @!P0 LDG.E.U16 R20, [R26.64] ;  /* 0x000000061a148981 */ /* 0x0002a2000c1e1500 */
[----:B------:R-:W-:-:S02]  /*40e0*/  ISETP.GE.AND P0, PT, R4, UR4, PT ;  /* 0x0000000404007c0c */ /* 0x000fc4000bf06270 */
[----:B------:R-:W-:Y:S02]  /*40f0*/  LOP3.LUT R4, R121, 0x54, RZ, 0xfc, !PT ;  /* 0x0000005479047812 */ /* 0x000fe400078efcff */
[----:B0-----:R-:W-:-:S03]  /*4100*/  SHF.R.U32.HI R121, RZ, 0x7, R124 ;  /* 0x00000007ff797819 */ /* 0x001fc6000001167c */
[----:B------:R-:W-:Y:S01]  /*4110*/  IMAD R4, R4, c[0x0][0x188], RZ ;  /* 0x0000620004047a24 */ /* 0x000fe200078e02ff */
[----:B------:R-:W-:-:S03]  /*4120*/  SGXT.U32 R121, R121, 0x2 ;  /* 0x000000027979781a */ /* 0x000fc60000000000 */
[----:B-1----:R-:W-:Y:S01]  /*4130*/  IMAD.WIDE R26, R4, 0x2, R8 ;  /* 0x00000002041a7825 */ /* 0x002fe200078e0208 */
[----:B------:R-:W-:Y:S02]  /*4140*/  LOP3.LUT R4, R121, 0x64, RZ, 0xfc, !PT ;  /* 0x0000006479047812 */ /* 0x000fe400078efcff */
[----:B------:R-:W0:Y:S01]  /*4150*/  S2R R121, SR_TID.X ;  /* 0x0000000000797919 */ /* 0x000e220000002100 */
[----:B------:R-:W-:Y:S02]  /*4160*/  PRMT R5, RZ, 0x7610, R5 ;  /* 0x00007610ff057816 */ /* 0x000fe40000000005 */
[----:B------:R-:W-:-:S04]  /*4170*/  SHF.R.U32.HI R124, RZ, 0x7, R124 ;  /* 0x00000007ff7c7819 */ /* 0x000fc8000001167c */
[----:B------:R-:W-:Y:S01]  /*4180*/  SGXT.U32 R124, R124, 0x2 ;  /* 0x000000027c7c781a */ /* 0x000fe20000000000 */
[----:B------:R1:W3:Y:S01]  /*4190*/  @!P1 LDG.E.U16 R5, [R26.64] ;  /* 0x000000061a059981 */ /* 0x0002e2000c1e1500 */
[----:B------:R-:W-:Y:S02]  /*41a0*/  ISETP.GE.AND P1, PT, R4, UR4, PT ;  /* 0x0000000404007c0c */ /* 0x000fe4000bf26270 */
[----:B------:R-:W-:-:S05]  /*41b0*/  LOP3.LUT R4, R124, 0x5c, RZ, 0xfc, !PT ;  /* 0x0000005c7c047812 */ /* 0x000fca00078efcff */
[----:B------:R-:W-:Y:S01]  /*41c0*/  IMAD R4, R4, c[0x0][0x188], RZ ;  /* 0x0000620004047a24 */ /* 0x000fe200078e02ff */
[----:B0-----:R-:W-:-:S03]  /*41d0*/  SHF.R.U32.HI R124, RZ, 0x7, R121 ;  /* 0x00000007ff7c7819 */ /* 0x001fc60000011679 */
[----:B-1----:R-:W-:Y:S01]  /*41e0*/  IMAD.WIDE R26, R4, 0x2, R8 ;  /* 0x00000002041a7825 */ /* 0x002fe200078e0208 */
[----:B------:R-:W-:Y:S02]  /*41f0*/  SGXT.U32 R124, R124, 0x2 ;  /* 0x000000027c7c781a */ /* 0x000fe40000000000 */
[----:B------:R-:W-:Y:S02]  /*4200*/  PRMT R80, RZ, 0x7610, R80 ;  /* 0x00007610ff507816 */ /* 0x000fe40000000050 */
[----:B------:R-:W-:Y:S02]  /*4210*/  LOP3.LUT R4, R124, 0x64, RZ, 0xfc, !PT ;  /* 0x000000647c047812 */ /* 0x000fe400078efcff */
[----:B------:R-:W-:Y:S02]  /*4220*/  SHF.R.U32.HI R121, RZ, 0x7, R121 ;  /* 0x00000007ff797819 */ /* 0x000fe40000011679 */
[----:B------:R0:W3:Y:S01]  /*4230*/  @!P0 LDG.E.U16 R80, [R26.64] ;  /* 0x000000061a508981 */ /* 0x0000e2000c1e1500 */
[----:B------:R-:W-:Y:S01]  /*4240*/  IMAD R4, R4, c[0x0][0x188], RZ ;  /* 0x0000620004047a24 */ /* 0x000fe200078e02ff */
[----:B------:R-:W-:-:S02]  /*4250*/  SGXT.U32 R121, R121, 0x2 ;  /* 0x000000027979781a */ /* 0x000fc40000000000 */
[----:B------:R-:W-:Y:S01]  /*4260*/  PRMT R69, RZ, 0x7610, R69 ;  /* 0x00007610ff457816 */ /* 0x000fe20000000045 */
[----:B0-----:R-:W-:Y:S01]  /*4270*/  IMAD.WIDE R26, R4, 0x2, R8 ;  /* 0x00000002041a7825 */ /* 0x001fe200078e0208 */
[----:B------:R-:W-:Y:S02]  /*4280*/  LOP3.LUT R4, R121, 0x74, RZ, 0xfc, !PT ;  /* 0x0000007479047812 */ /* 0x000fe400078efcff */
[--C-:B------:R-:W-:Y:S02]  /*4290*/  SHF.R.U32.HI R121, RZ, 0x7, R122.reuse ;  /* 0x00000007ff797819 */ /* 0x100fe4000001167a */
[----:B------:R-:W-:Y:S01]  /*42a0*/  LOP3.LUT R76, R124, 0x6c, RZ, 0xfc, !PT ;  /* 0x0000006c7c4c7812 */ /* 0x000fe200078efcff */
[----:B------:R0:W3:Y:S01]  /*42b0*/  @!P1 LDG.E.U16 R69, [R26.64] ;  /* 0x000000061a459981 */ /* 0x0000e2000c1e1500 */
[----:B------:R-:W-:Y:S02]  /*42c0*/  SGXT.U32 R121, R121, 0x2 ;  /* 0x000000027979781a */ /* 0x000fe40000000000 */
[----:B------:R-:W-:-:S02]  /*42d0*/  SHF.R.U32.HI R122, RZ, 0x7, R122 ;  /* 0x00000007ff7a7819 */ /* 0x000fc4000001167a */
[----:B------:R-:W-:Y:S02]  /*42e0*/  ISETP.GE.AND P1, PT, R4, UR4, PT ;  /* 0x0000000404007c0c */ /* 0x000fe4000bf26270 */
[----:B------:R-:W-:Y:S02]  /*42f0*/  LOP3.LUT R4, R121, 0x6c, RZ, 0xfc, !PT ;  /* 0x0000006c79047812 */ /* 0x000fe400078efcff */
[----:B------:R-:W-:Y:S02]  /*4300*/  ISETP.GE.AND P0, PT, R76, UR4, PT ;  /* 0x000000044c007c0c */ /* 0x000fe4000bf06270 */
[----:B------:R-:W-:Y:S01]  /*4310*/  SGXT.U32 R122, R122, 0x2 ;  /* 0x000000027a7a781a */ /* 0x000fe20000000000 */
[----:B------:R-:W-:Y:S01]  /*4320*/  IMAD R4, R4, c[0x0][0x188], RZ ;  /* 0x0000620004047a24 */ /* 0x000fe200078e02ff */
[----:B------:R-:W-:Y:S02]  /*4330*/  PRMT R68, RZ, 0x7610, R68 ;  /* 0x00007610ff447816 */ /* 0x000fe40000000044 */
[----:B------:R-:W-:Y:S01]  /*4340*/  LOP3.LUT R76, R122, 0x74, RZ, 0xfc, !PT ;  /* 0x000000747a4c7812 */ /* 0x000fe200078efcff */
[----:B0-----:R-:W-:Y:S01]  /*4350*/  IMAD.WIDE R26, R4, 0x2, R8 ;  /* 0x00000002041a7825 */ /* 0x001fe200078e0208 */
[----:B------:R-:W-:-:S03]  /*4360*/  LOP3.LUT R4, R122, 0x7c, RZ, 0xfc, !PT ;  /* 0x0000007c7a047812 */ /* 0x000fc600078efcff */
[----:B------:R-:W-:Y:S01]  /*4370*/  IMAD R76, R76, c[0x0][0x188], RZ ;  /* 0x000062004c4c7a24 */ /* 0x000fe200078e02ff */
[----:B------:R-:W0:Y:S04]  /*4380*/  S2R R121, SR_TID.X ;  /* 0x0000000000797919 */ /* 0x000e280000002100 */
[----:B------:R1:W3:Y:S01]  /*4390*/  @!P0 LDG.E.U16 R68, [R26.64] ;  /* 0x000000061a448981 */ /* 0x0002e2000c1e1500 */
[----:B------:R-:W-:Y:S02]  /*43a0*/  ISETP.GE.AND P0, PT, R4, UR4, PT ;  /* 0x0000000404007c0c */ /* 0x000fe4000bf06270 */
[----:B------:R-:W-:Y:S01]  /*43b0*/  PRMT R55, RZ, 0x7610, R55 ;  /* 0x00007610ff377816 */ /* 0x000fe20000000037 */
[----:B------:R-:W0:Y:S01]  /*43c0*/  S2R R122, SR_TID.X ;  /* 0x00000000007a7919 */ /* 0x000e220000002100 */
[----:B-1----:R-:W-:Y:S01]  /*43d0*/  IMAD.WIDE R26, R76, 0x2, R8 ;  /* 0x000000024c1a7825 */ /* 0x002fe200078e0208 */
[----:B------:R-:W-:-:S02]  /*43e0*/  LOP3.LUT R76, R123, 0x7c, RZ, 0xfc, !PT ;  /* 0x0000007c7b4c7812 */ /* 0x000fc400078efcff */
[----:B------:R-:W-:Y:S02]  /*43f0*/  PRMT R71, RZ, 0x7610, R71 ;  /* 0x00007610ff477816 */ /* 0x000fe40000000047 */
[----:B------:R1:W3:Y:S01]  /*4400*/  @!P1 LDG.E.U16 R55, [R26.64] ;  /* 0x000000061a379981 */ /* 0x0002e2000c1e1500 */
[----:B------:R-:W-:Y:S01]  /*4410*/  IMAD R76, R76, c[0x0][0x188], RZ ;  /* 0x000062004c4c7a24 */ /* 0x000fe200078e02ff */
[----:B------:R-:W-:Y:S02]  /*4420*/  PRMT R54, RZ, 0x7610, R54 ;  /* 0x00007610ff367816 */ /* 0x000fe40000000036 */
[----:B------:R0:W3:Y:S01]  /*4430*/  @!P2 LDG.E.U16 R71, [R52.64] ;  /* 0x000000063447a981 */ /* 0x0000e2000c1e1500 */
[----:B-1----:R-:W-:-:S05]  /*4440*/  IMAD.WIDE R26, R76, 0x2, R8 ;  /* 0x000000024c1a7825 */ /* 0x002fca00078e0208 */
[----:B------:R1:W3:Y:S04]  /*4450*/  @!P0 LDG.E.U16 R54, [R26.64] ;  /* 0x000000061a368981 */ /* 0x0002e8000c1e1500 */
[----:B------:R-:W-:Y:S01]  /*4460*/  BAR.SYNC.DEFER_BLOCKING 0x0 ;  /* 0x0000000000007b1d */ /* 0x000fe20000010000 */
[----:B0-----:R-:W-:Y:S02]  /*4470*/  LOP3.LUT R4, R121, 0x7f, RZ, 0xc0, !PT ;  /* 0x0000007f79047812 */ /* 0x001fe400078ec0ff */
[----:B------:R-:W-:Y:S02]  /*4480*/  LOP3.LUT R122, R122, 0x7f, RZ, 0xc0, !PT ;  /* 0x0000007f7a7a7812 */ /* 0x000fe400078ec0ff */
[----:B------:R-:W-:Y:S01]  /*4490*/  ISETP.GE.AND P1, PT, R4, UR4, PT ;  /* 0x0000000404007c0c */ /* 0x000fe2000bf26270 */
[----:B------:R0:W-:Y:S02]  /*44a0*/  STL.64 [R1+0x100], R8 ;  /* 0x0001000801007387 */ /* 0x0001e40000100a00 */
[----:B------:R-:W-:Y:S01]  /*44b0*/  IMAD R122, R122, c[0x0][0x18c], RZ ;  /* 0x000063007a7a7a24 */ /* 0x000fe200078e02ff */
[----:B------:R-:W-:Y:S01]  /*44c0*/  PRMT R53, RZ, 0x7610, R53 ;  /* 0x00007610ff357816 */ /* 0x000fe20000000035 */
[----:B------:R-:W-:-:S02]  /*44d0*/  IMAD.MOV.U32 R76, RZ, RZ, R95 ;  /* 0x000000ffff4c7224 */ /* 0x000fc400078e005f */
[----:B------:R-:W-:Y:S02]  /*44e0*/  IMAD.MOV.U32 R77, RZ, RZ, R34 ;  /* 0x000000ffff4d7224 */ /* 0x000fe400078e0022 */
[----:B0-----:R-:W-:Y:S02]  /*44f0*/  IMAD.MOV.U32 R8, RZ, RZ, R96 ;  /* 0x000000ffff087224 */ /* 0x001fe400078e0060 */
[----:B------:R-:W-:-:S04]  /*4500*/  IMAD.MOV.U32 R9, RZ, RZ, R97 ;  /* 0x000000ffff097224 */ /* 0x000fc800078e0061 */
[C---:B-1----:R-:W-:Y:S01]  /*4510*/  IMAD.WIDE R26, R122.reuse, 0x2, R8 ;  /* 0x000000027a1a7825 */ /* 0x042fe200078e0208 */
[----:B------:R-:W-:Y:S01]  /*4520*/  PRMT R34, RZ, 0x7610, R34 ;  /* 0x00007610ff227816 */ /* 0x000fe20000000022 */
[----:B------:R0:W-:Y:S04]  /*4530*/  STL.64 [R1+0x20], R8 ;  /* 0x0000200801007387 */ /* 0x0001e80000100a00 */
[----:B------:R1:W3:Y:S01]  /*4540*/  @!P1 LDG.E.U16 R53, [R26.64] ;  /* 0x000000061a359981 */ /* 0x0002e2000c1e1500 */
[----:B------:R-:W-:Y:S01]  /*4550*/  PRMT R52, RZ, 0x7610, R52 ;  /* 0x00007610ff347816 */ /* 0x000fe20000000034 */
[----:B0-----:R-:W-:Y:S02]  /*4560*/  IMAD.MOV.U32 R8, RZ, RZ, R93 ;  /* 0x000000ffff087224 */ /* 0x001fe400078e005d */
[----:B-1----:R-:W-:-:S04]  /*4570*/  IMAD.WIDE R26, R122, 0x2, R76 ;  /* 0x000000027a1a7825 */ /* 0x002fc800078e024c */
[----:B------:R-:W-:Y:S01]  /*4580*/  IMAD.MOV.U32 R9, RZ, RZ, R94 ;  /* 0x000000ffff097224 */ /* 0x000fe200078e005e */
[----:B------:R0:W4:Y:S04]  /*4590*/  @!P1 LDG.E.U16 R34, [R26.64] ;  /* 0x000000061a229981 */ /* 0x000128000c1e1500 */
[----:B------:R1:W-:Y:S01]  /*45a0*/  STL.64 [R1+0x18], R8 ;  /* 0x0000180801007387 */ /* 0x0003e20000100a00 */
[----:B0-----:R-:W-:-:S05]  /*45b0*/  IMAD.WIDE R26, R122, 0x2, R8 ;  /* 0x000000027a1a7825 */ /* 0x001fca00078e0208 */
[----:B------:R0:W4:Y:S01]  /*45c0*/  @!P1 LDG.E.U16 R52, [R26.64] ;  /* 0x000000061a349981 */ /* 0x000122000c1e1500 */
[----:B-1----:R-:W-:Y:S02]  /*45d0*/  IMAD.MOV.U32 R8, RZ, RZ, R33 ;  /* 0x000000ffff087224 */ /* 0x002fe400078e0021 */
[----:B------:R-:W-:Y:S01]  /*45e0*/  IMAD.MOV.U32 R9, RZ, RZ, R91 ;  /* 0x000000ffff097224 */ /* 0x000fe200078e005b */
[----:B------:R-:W-:-:S04]  /*45f0*/  PRMT R33, RZ, 0x7610, R33 ;  /* 0x00007610ff217816 */ /* 0x000fc80000000021 */
[----:B------:R1:W-:Y:S01]  /*4600*/  STL.64 [R1+0x10], R8 ;  /* 0x0000100801007387 */ /* 0x0003e20000100a00 */
[----:B0-----:R-:W-:-:S05]  /*4610*/  IMAD.WIDE R26, R122, 0x2, R8 ;  /* 0x000000027a1a7825 */ /* 0x001fca00078e0208 */
[----:B------:R0:W4:Y:S01]  /*4620*/  @!P1 LDG.E.U16 R33, [R26.64] ;  /* 0x000000061a219981 */ /* 0x000122000c1e1500 */
[----:B-1----:R-:W-:Y:S02]  /*4630*/  IMAD.MOV.U32 R8, RZ, RZ, R50 ;  /* 0x000000ffff087224 */ /* 0x002fe400078e0032 */
[--C-:B------:R-:W-:Y:S01]  /*4640*/  IMAD.MOV.U32 R9, RZ, RZ, R51.reuse ;  /* 0x000000ffff097224 */ /* 0x100fe200078e0033 */
[----:B------:R-:W-:Y:S01]  /*4650*/  PRMT R51, RZ, 0x7610, R51 ;  /* 0x00007610ff337816 */ /* 0x000fe20000000033 */
[----:B------:R-:W-:Y:S02]  /*4660*/  IMAD.MOV.U32 R78, RZ, RZ, R32 ;  /* 0x000000ffff4e7224 */ /* 0x000fe400078e0020 */
[----:B0-----:R-:W-:Y:S01]  /*4670*/  IMAD.WIDE R26, R122, 0x2, R8 ;  /* 0x000000027a1a7825 */ /* 0x001fe200078e0208 */
[----:B------:R-:W-:-:S03]  /*4680*/  PRMT R32, RZ, 0x7610, R32 ;  /* 0x00007610ff207816 */ /* 0x000fc60000000020 */
[----:B------:R-:W-:Y:S01]  /*4690*/  IMAD.MOV.U32 R79, RZ, RZ, R92 ;  /* 0x000000ffff4f7224 */ /* 0x000fe200078e005c */
[----:B------:R0:W4:Y:S01]  /*46a0*/  @!P1 LDG.E.U16 R51, [R26.64] ;  /* 0x000000061a339981 */ /* 0x000122000c1e1500 */
[----:B------:R-:W-:Y:S02]  /*46b0*/  IMAD.MOV.U32 R94, RZ, RZ, R87 ;  /* 0x000000ffff5e7224 */ /* 0x000fe400078e0057 */
[----:B------:R-:W-:Y:S01]  /*46c0*/  IMAD.MOV.U32 R95, RZ, RZ, R88 ;  /* 0x000000ffff5f7224 */ /* 0x000fe200078e0058 */
[----:B------:R-:W-:Y:S01]  /*46d0*/  PRMT R50, RZ, 0x7610, R50 ;  /* 0x00007610ff327816 */ /* 0x000fe20000000032 */
[----:B0-----:R-:W-:Y:S01]  /*46e0*/  IMAD.WIDE R26, R122, 0x2, R78 ;  /* 0x000000027a1a7825 */ /* 0x001fe200078e024e */
[----:B------:R0:W-:Y:S04]  /*46f0*/  STL.64 [R1+0x8], R8 ;  /* 0x0000080801007387 */ /* 0x0001e80000100a00 */
[----:B------:R1:W5:Y:S01]  /*4700*/  @!P1 LDG.E.U16 R32, [R26.64] ;  /* 0x000000061a209981 */ /* 0x000362000c1e1500 */
[----:B0-----:R-:W-:-:S02]  /*4710*/  IMAD.MOV.U32 R8, RZ, RZ, R25 ;  /* 0x000000ffff087224 */ /* 0x001fc400078e0019 */
[----:B-1----:R-:W-:-:S04]  /*4720*/  IMAD.WIDE R26, R122, 0x2, R94 ;  /* 0x000000027a1a7825 */ /* 0x002fc800078e025e */
[----:B------:R-:W-:Y:S01]  /*4730*/  IMAD.MOV.U32 R9, RZ, RZ, R24 ;  /* 0x000000ffff097224 */ /* 0x000fe200078e0018 */
[----:B------:R0:W5:Y:S03]  /*4740*/  @!P1 LDG.E.U16 R50, [R26.64] ;  /* 0x000000061a329981 */ /* 0x000166000c1e1500 */
[----:B------:R-:W-:Y:S01]  /*4750*/  IMAD.WIDE R24, R122, 0x2, R8 ;  /* 0x000000027a187825 */ /* 0x000fe200078e0208 */
[----:B------:R1:W-:Y:S01]  /*4760*/  STL.64 [R1], R8 ;  /* 0x0000000801007387 */ /* 0x0003e20000100a00 */
[----:B------:R-:W-:-:S03]  /*4770*/  LOP3.LUT R121, R121, 0x7f, RZ, 0xc0, !PT ;  /* 0x0000007f79797812 */ /* 0x000fc600078ec0ff */
[----:B------:R-:W5:Y:S01]  /*4780*/  LDL.LU R97, [R1+0x30] ;  /* 0x0000300001617983 */ /* 0x000f620000300800 */
[----:B0-----:R-:W-:-:S03]  /*4790*/  PRMT R27, RZ, 0x7610, R27 ;  /* 0x00007610ff1b7816 */ /* 0x001fc6000000001b */
[----:B------:R-:W5:Y:S01]  /*47a0*/  LDL.LU R96, [R1+0x34] ;  /* 0x0000340001607983 */ /* 0x000f620000300800 */
[----:B-1----:R-:W-:-:S03]  /*47b0*/  IMAD.MOV.U32 R8, RZ, RZ, R18 ;  /* 0x000000ffff087224 */ /* 0x002fc600078e0012 */
[----:B------:R0:W5:Y:S01]  /*47c0*/  @!P1 LDG.E.U16 R27, [R24.64] ;  /* 0x00000006181b9981 */ /* 0x000162000c1e1500 */
[----:B------:R-:W-:Y:S02]  /*47d0*/  IMAD.MOV.U32 R9, RZ, RZ, R17 ;  /* 0x000000ffff097224 */ /* 0x000fe400078e0011 */
[----:B------:R-:W-:-:S03]  /*47e0*/  IMAD.MOV.U32 R123, RZ, RZ, R99 ;  /* 0x000000ffff7b7224 */ /* 0x000fc600078e0063 */
[----:B------:R1:W-:Y:S01]  /*47f0*/  STL.64 [R1+0x108], R8 ;  /* 0x0001080801007387 */ /* 0x0003e20000100a00 */
[----:B0-----:R-:W-:-:S03]  /*4800*/  IMAD.WIDE R24, R122, 0x2, R8 ;  /* 0x000000027a187825 */ /* 0x001fc600078e0208 */
[----:B------:R-:W5:Y:S01]  /*4810*/  LDL.LU R99, [R1+0x2c] ;  /* 0x00002c0001637983 */ /* 0x000f620000300800 */
[----:B------:R-:W-:Y:S02]  /*4820*/  IMAD.MOV.U32 R124, RZ, RZ, R98 ;  /* 0x000000ffff7c7224 */ /* 0x000fe400078e0062 */
[----:B-1----:R-:W-:Y:S02]  /*4830*/  IMAD.MOV.U32 R9, RZ, RZ, R15 ;  /* 0x000000ffff097224 */ /* 0x002fe400078e000f */
[----:B------:R-:W-:Y:S02]  /*4840*/  IMAD R15, R121, c[0x0][0x18c], RZ ;  /* 0x00006300790f7a24 */ /* 0x000fe400078e02ff */
[----:B------:R-:W-:Y:S02]  /*4850*/  IMAD.MOV.U32 R121, RZ, RZ, R101 ;  /* 0x000000ffff797224 */ /* 0x000fe400078e0065 */
[----:B------:R-:W5:Y:S01]  /*4860*/  LDL.LU R101, [R1+0x28] ;  /* 0x0000280001657983 */ /* 0x000f620000300800 */
[----:B------:R-:W-:-:S03]  /*4870*/  IMAD.MOV.U32 R122, RZ, RZ, R100 ;  /* 0x000000ffff7a7224 */ /* 0x000fc600078e0064 */
[----:B------:R-:W5:Y:S04]  /*4880*/  LDL.LU R98, [R1+0x3c] ;  /* 0x00003c0001627983 */ /* 0x000f680000300800 */
[----:B------:R-:W5:Y:S01]  /*4890*/  LDL.LU R100, [R1+0x38] ;  /* 0x0000380001647983 */ /* 0x000f620000300800 */
[----:B------:R-:W-:-:S03]  /*48a0*/  IMAD.MOV.U32 R18, RZ, RZ, R103 ;  /* 0x000000ffff127224 */ /* 0x000fc600078e0067 */
[----:B--2---:R0:W-:Y:S04]  /*48b0*/  STS.U16 [R0+0x6000], R19 ;  /* 0x0060001300007388 */ /* 0x0041e80000000400 */
[----:B------:R-:W2:Y:S01]  /*48c0*/  LDL.LU R103, [R1+0x40] ;  /* 0x0000400001677983 */ /* 0x000ea20000300800 */
[----:B0-----:R-:W-:-:S03]  /*48d0*/  IMAD.MOV.U32 R19, RZ, RZ, R102 ;  /* 0x000000ffff137224 */ /* 0x001fc600078e0066 */
[----:B------:R-:W2:Y:S04]  /*48e0*/  LDL.LU R102, [R1+0x44] ;  /* 0x0000440001667983 */ /* 0x000ea80000300800 */
[----:B------:R0:W-:Y:S01]  /*48f0*/  STS.U16 [R0+0x800], R49 ;  /* 0x0008003100007388 */ /* 0x0001e20000000400 */
[----:B------:R-:W-:Y:S02]  /*4900*/  IMAD.MOV.U32 R125, RZ, RZ, R6 ;  /* 0x000000ffff7d7224 */ /* 0x000fe400078e0006 */
[----:B------:R-:W-:Y:S01]  /*4910*/  IMAD.MOV.U32 R93, RZ, RZ, R7 ;  /* 0x000000ffff5d7224 */ /* 0x000fe200078e0007 */
[----:B0-----:R-:W-:Y:S01]  /*4920*/  PRMT R49, RZ, 0x7610, R49 ;  /* 0x00007610ff317816 */ /* 0x001fe20000000031 */
[----:B------:R-:W-:-:S05]  /*4930*/  IMAD.WIDE R6, R15, 0x2, R124 ;  /* 0x000000020f067825 */ /* 0x000fca00078e027c */
[----:B------:R0:W2:Y:S01]  /*4940*/  @!P1 LDG.E.U16 R49, [R24.64] ;  /* 0x0000000618319981 */ /* 0x0000a2000c1e1500 */
[----:B------:R-:W-:-:S03]  /*4950*/  LOP3.LUT R119, R119, R118, RZ, 0x3c, !PT ;  /* 0x0000007677777212 */ /* 0x000fc600078e3cff */
[----:B------:R1:W-:Y:S01]  /*4960*/  STS.U16 [R0+0x2800], R39 ;  /* 0x0028002700007388 */ /* 0x0003e20000000400 */
[----:B0-----:R-:W-:Y:S02]  /*4970*/  PRMT R25, RZ, 0x7610, R25 ;  /* 0x00007610ff197816 */ /* 0x001fe40000000019 */
[----:B-1----:R-:W-:-:S04]  /*4980*/  PRMT R39, RZ, 0x7610, R39 ;  /* 0x00007610ff277816 */ /* 0x002fc80000000027 */
[----:B------:R0:W2:Y:S01]  /*4990*/  @!P1 LDG.E.U16 R25, [R6.64] ;  /* 0x0000000606199981 */ /* 0x0000a2000c1e1500 */
[----:B------:R-:W-:Y:S02]  /*49a0*/  LOP3.LUT R118, R119, R118, RZ, 0x3c, !PT ;  /* 0x0000007677767212 */ /* 0x000fe400078e3cff */
[----:B------:R-:W-:Y:S02]  /*49b0*/  PRMT R24, RZ, 0x7610, R24 ;  /* 0x00007610ff187816 */ /* 0x000fe40000000018 */
[----:B------:R-:W-:Y:S01]  /*49c0*/  LOP3.LUT R117, R117, R116, RZ, 0x3c, !PT ;  /* 0x0000007475757212 */ /* 0x000fe200078e3cff */
[----:B0-----:R-:W-:Y:S01]  /*49d0*/  IMAD.WIDE R6, R15, 0x2, R122 ;  /* 0x000000020f067825 */ /* 0x001fe200078e027a */
[----:B------:R-:W-:-:S04]  /*49e0*/  LOP3.LUT R119, R119, R118, RZ, 0x3c, !PT ;  /* 0x0000007677777212 */ /* 0x000fc800078e3cff */
[----:B------:R0:W2:Y:S01]  /*49f0*/  @!P1 LDG.E.U16 R39, [R6.64] ;  /* 0x0000000606279981 */ /* 0x0000a2000c1e1500 */
[----:B------:R-:W-:Y:S02]  /*4a00*/  LOP3.LUT R116, R117, R116, RZ, 0x3c, !PT ;  /* 0x0000007475747212 */ /* 0x000fe400078e3cff */
[----:B------:R-:W-:Y:S01]  /*4a10*/  LOP3.LUT R115, R115, R114, RZ, 0x3c, !PT ;  /* 0x0000007273737212 */ /* 0x000fe200078e3cff */
[----:B------:R1:W-:Y:S01]  /*4a20*/  STS.U16 [R0+0x3000], R38 ;  /* 0x0030002600007388 */ /* 0x0003e20000000400 */
[----:B0-----:R-:W-:Y:S01]  /*4a30*/  IMAD.WIDE R6, R15, 0x2, R120 ;  /* 0x000000020f067825 */ /* 0x001fe200078e0278 */
[----:B------:R-:W-:Y:S02]  /*4a40*/  LOP3.LUT R117, R117, R116, RZ, 0x3c, !PT ;  /* 0x0000007475757212 */ /* 0x000fe400078e3cff */
[----:B-1----:R-:W-:Y:S02]  /*4a50*/  PRMT R38, RZ, 0x7610, R38 ;  /* 0x00007610ff267816 */ /* 0x002fe40000000026 */
[----:B------:R0:W2:Y:S01]  /*4a60*/  @!P1 LDG.E.U16 R24, [R6.64] ;  /* 0x0000000606189981 */ /* 0x0000a2000c1e1500 */
[----:B------:R-:W-:-:S02]  /*4a70*/  LOP3.LUT R114, R115, R114, RZ, 0x3c, !PT ;  /* 0x0000007273727212 */ /* 0x000fc400078e3cff */
[----:B------:R-:W-:Y:S01]  /*4a80*/  LOP3.LUT R113, R113, R112, RZ, 0x3c, !PT ;  /* 0x0000007071717212 */ /* 0x000fe200078e3cff */
[----:B------:R1:W-:Y:S01]  /*4a90*/  STS.U16 [R0+0x4000], R23 ;  /* 0x0040001700007388 */ /* 0x0003e20000000400 */
[----:B0-----:R-:W-:Y:S01]  /*4aa0*/  IMAD.WIDE R6, R15, 0x2, R118 ;  /* 0x000000020f067825 */ /* 0x001fe200078e0276 */
[----:B------:R-:W-:Y:S02]  /*4ab0*/  LOP3.LUT R115, R115, R114, RZ, 0x3c, !PT ;  /* 0x0000007273737212 */ /* 0x000fe400078e3cff */
[----:B-1----:R-:W-:Y:S02]  /*4ac0*/  PRMT R23, RZ, 0x7610, R23 ;  /* 0x00007610ff177816 */ /* 0x002fe40000000017 */
[----:B------:R0:W2:Y:S01]  /*4ad0*/  @!P1 LDG.E.U16 R38, [R6.64] ;  /* 0x0000000606269981 */ /* 0x0000a2000c1e1500 */
[----:B------:R-:W-:Y:S02]  /*4ae0*/  LOP3.LUT R112, R113, R112, RZ, 0x3c, !PT ;  /* 0x0000007071707212 */ /* 0x000fe400078e3cff */
[----:B------:R-:W-:Y:S01]  /*4af0*/  LOP3.LUT R111, R111, R110, RZ, 0x3c, !PT ;  /* 0x0000006e6f6f7212 */ /* 0x000fe200078e3cff */
[----:B------:R1:W-:Y:S01]  /*4b00*/  STS.U16 [R0+0x3800], R37 ;  /* 0x0038002500007388 */ /* 0x0003e20000000400 */
[----:B0-----:R-:W-:Y:S01]  /*4b10*/  IMAD.WIDE R6, R15, 0x2, R116 ;  /* 0x000000020f067825 */ /* 0x001fe200078e0274 */
[----:B------:R-:W-:-:S02]  /*4b20*/  LOP3.LUT R113, R113, R112, RZ, 0x3c, !PT ;  /* 0x0000007071717212 */ /* 0x000fc400078e3cff */
[----:B-1----:R-:W-:Y:S02]  /*4b30*/  PRMT R37, RZ, 0x7610, R37 ;  /* 0x00007610ff257816 */ /* 0x002fe40000000025 */
[----:B------:R0:W2:Y:S01]  /*4b40*/  @!P1 LDG.E.U16 R23, [R6.64] ;  /* 0x0000000606179981 */ /* 0x0000a2000c1e1500 */
[----:B------:R-:W-:Y:S01]  /*4b50*/  LOP3.LUT R110, R111, R110, RZ, 0x3c, !PT ;  /* 0x0000006e6f6e7212 */ /* 0x000fe200078e3cff */
[----:B------:R-:W-:Y:S02]  /*4b60*/  IMAD.MOV.U32 R8, RZ, RZ, R16 ;  /* 0x000000ffff087224 */ /* 0x000fe400078e0010 */
[----:B------:R1:W-:Y:S01]  /*4b70*/  STS.U16 [R0+0x5000], R22 ;  /* 0x0050001600007388 */ /* 0x0003e20000000400 */
[----:B0-----:R-:W-:Y:S01]  /*4b80*/  IMAD.WIDE R6, R15, 0x2, R114 ;  /* 0x000000020f067825 */ /* 0x001fe200078e0272 */
[----:B------:R-:W-:Y:S02]  /*4b90*/  PRMT R26, RZ, 0x7610, R26 ;  /* 0x00007610ff1a7816 */ /* 0x000fe4000000001a */
[----:B-1----:R-:W-:-:S02]  /*4ba0*/  PRMT R22, RZ, 0x7610, R22 ;  /* 0x00007610ff167816 */ /* 0x002fc40000000016 */
[----:B------:R0:W2:Y:S01]  /*4bb0*/  @!P1 LDG.E.U16 R37, [R6.64] ;  /* 0x0000000606259981 */ /* 0x0000a2000c1e1500 */
[----:B------:R-:W-:Y:S01]  /*4bc0*/  LOP3.LUT R111, R111, R110, RZ, 0x3c, !PT ;  /* 0x0000006e6f6f7212 */ /* 0x000fe200078e3cff */
[C---:B------:R-:W-:Y:S02]  /*4bd0*/  IMAD.WIDE R16, R15.reuse, 0x2, R8 ;  /* 0x000000020f107825 */ /* 0x040fe400078e0208 */
[----:B------:R1:W-:Y:S02]  /*4be0*/  STS.U16 [R0+0x4800], R36 ;  /* 0x0048002400007388 */ /* 0x0003e40000000400 */
[----:B------:R-:W-:Y:S02]  /*4bf0*/  IMAD.MOV.U32 R92, RZ, RZ, R11 ;  /* 0x000000ffff5c7224 */ /* 0x000fe400078e000b */
[----:B------:R1:W-:Y:S01]  /*4c00*/  STS.U16 [R0+0x1800], R48 ;  /* 0x0018003000007388 */ /* 0x0003e20000000400 */
[----:B0-----:R-:W-:-:S03]  /*4c10*/  IMAD.WIDE R6, R15, 0x2, R112 ;  /* 0x000000020f067825 */ /* 0x001fc600078e0270 */
[----:B------:R0:W2:Y:S01]  /*4c20*/  @!P1 LDG.E.U16 R26, [R16.64] ;  /* 0x00000006101a9981 */ /* 0x0000a2000c1e1500 */
[----:B-1----:R-:W-:-:S03]  /*4c30*/  PRMT R36, RZ, 0x7610, R36 ;  /* 0x00007610ff247816 */ /* 0x002fc60000000024 */
[----:B------:R1:W2:Y:S01]  /*4c40*/  @!P1 LDG.E.U16 R22, [R6.64] ;  /* 0x0000000606169981 */ /* 0x0002a2000c1e1500 */
[----:B------:R-:W-:-:S03]  /*4c50*/  PRMT R48, RZ, 0x7610, R48 ;  /* 0x00007610ff307816 */ /* 0x000fc60000000030 */
[----:B------:R3:W-:Y:S01]  /*4c60*/  STS.U16 [R0+0x5800], R21 ;  /* 0x0058001500007388 */ /* 0x0007e20000000400 */
[----:B0-----:R-:W-:-:S04]  /*4c70*/  IMAD.WIDE R16, R15, 0x2, R92 ;  /* 0x000000020f107825 */ /* 0x001fc800078e025c */
[----:B-1----:R-:W-:Y:S01]  /*4c80*/  IMAD.WIDE R6, R15, 0x2, R110 ;  /* 0x000000020f067825 */ /* 0x002fe200078e026e */
[----:B------:R0:W2:Y:S01]  /*4c90*/  @!P1 LDG.E.U16 R48, [R16.64] ;  /* 0x0000000610309981 */ /* 0x0000a2000c1e1500 */
[----:B---3--:R-:W-:-:S03]  /*4ca0*/  PRMT R21, RZ, 0x7610, R21 ;  /* 0x00007610ff157816 */ /* 0x008fc60000000015 */
[----:B------:R1:W3:Y:S04]  /*4cb0*/  @!P1 LDG.E.U16 R36, [R6.64] ;  /* 0x0000000606249981 */ /* 0x0002e8000c1e1500 */
[----:B------:R1:W-:Y:S01]  /*4cc0*/  STS.U16 [R0+0x6800], R35 ;  /* 0x0068002300007388 */ /* 0x0003e20000000400 */
[----:B0-----:R-:W-:Y:S02]  /*4cd0*/  IMAD.MOV.U32 R16, RZ, RZ, R105 ;  /* 0x000000ffff107224 */ /* 0x001fe400078e0069 */
[----:B------:R-:W-:Y:S02]  /*4ce0*/  IMAD.MOV.U32 R17, RZ, RZ, R104 ;  /* 0x000000ffff117224 */ /* 0x000fe400078e0068 */
[----:B-1----:R-:W-:Y:S01]  /*4cf0*/  IMAD.WIDE R6, R15, 0x2, R18 ;  /* 0x000000020f067825 */ /* 0x002fe200078e0212 */
[----:B------:R-:W-:-:S04]  /*4d00*/  PRMT R35, RZ, 0x7610, R35 ;  /* 0x00007610ff237816 */ /* 0x000fc80000000023 */
[----:B------:R0:W3:Y:S02]  /*4d10*/  @!P1 LDG.E.U16 R21, [R6.64] ;  /* 0x0000000606159981 */ /* 0x0000e4000c1e1500 */
[----:B0-----:R-:W-:-:S05]  /*4d20*/  IMAD.WIDE R6, R15, 0x2, R16 ;  /* 0x000000020f067825 */ /* 0x001fca00078e0210 */
[----:B------:R0:W3:Y:S01]  /*4d30*/  @!P1 LDG.E.U16 R35, [R6.64] ;  /* 0x0000000606239981 */ /* 0x0000e2000c1e1500 */
[----:B------:R-:W-:-:S03]  /*4d40*/  IMAD.MOV.U32 R15, RZ, RZ, R108 ;  /* 0x000000ffff0f7224 */ /* 0x000fc600078e006c */
[----:B------:R-:W-:Y:S01]  /*4d50*/  STS.U16 [R0], R90 ;  /* 0x0000005a00007388 */ /* 0x000fe20000000400 */
[----:B0-----:R-:W-:Y:S02]  /*4d60*/  IMAD.MOV.U32 R7, RZ, RZ, R106 ;  /* 0x000000ffff077224 */ /* 0x001fe400078e006a */
[----:B------:R-:W-:Y:S01]  /*4d70*/  IMAD R106, R4, c[0x0][0x18c], RZ ;  /* 0x00006300046a7a24 */ /* 0x000fe200078e02ff */
[----:B------:R-:W-:Y:S01]  /*4d80*/  LOP3.LUT R4, R0, 0x40, RZ, 0x3c, !PT ;  /* 0x0000004000047812 */ /* 0x000fe200078e3cff */
[----:B------:R-:W-:Y:S04]  /*4d90*/  STS.U16 [R0+0x1000], R89 ;  /* 0x0010005900007388 */ /* 0x000fe80000000400 */
[----:B------:R-:W-:Y:S04]  /*4da0*/  STS.U16 [R0+0x2000], R86 ;  /* 0x0020005600007388 */ /* 0x000fe80000000400 */
[----:B------:R-:W-:Y:S04]  /*4db0*/  STS.U16 [R0+0x7000], R10 ;  /* 0x0070000a00007388 */ /* 0x000fe80000000400 */
[----:B------:R0:W-:Y:S04]  /*4dc0*/  STS.U16 [R0+0x7800], R14 ;  /* 0x0078000e00007388 */ /* 0x0001e80000000400 */
[----:B------:R-:W-:Y:S04]  /*4dd0*/  STS.U16 [R4+0x400], R85 ;  /* 0x0004005504007388 */ /* 0x000fe80000000400 */
[----:B------:R-:W-:Y:S01]  /*4de0*/  STS.U16 [R4+0xc00], R84 ;  /* 0x000c005404007388 */ /* 0x000fe20000000400 */
[----:B0-----:R-:W-:-:S03]  /*4df0*/  IMAD.MOV.U32 R14, RZ, RZ, R109 ;  /* 0x000000ffff0e7224 */ /* 0x001fc600078e006d */
[----:B----4-:R-:W-:Y:S04]  /*4e00*/  STS.U16 [R4+0x1400], R83 ;  /* 0x0014005304007388 */ /* 0x010fe80000000400 */
[----:B-----5:R0:W-:Y:S01]  /*4e10*/  STS.U16 [R4+0x1c00], R13 ;  /* 0x001c000d04007388 */ /* 0x0201e20000000400 */
[----:B------:R-:W-:-:S03]  /*4e20*/  IMAD.MOV.U32 R108, RZ, RZ, R99 ;  /* 0x000000ffff6c7224 */ /* 0x000fc600078e0063 */
[----:B------:R-:W4:Y:S01]  /*4e30*/  LDL.LU R99, [R1+0x4c] ;  /* 0x00004c0001637983 */ /* 0x000f220000300800 */
[----:B------:R-:W-:-:S03]  /*4e40*/  IMAD.MOV.U32 R109, RZ, RZ, R101 ;  /* 0x000000ffff6d7224 */ /* 0x000fc600078e0065 */
[----:B------:R-:W5:Y:S01]  /*4e50*/  LDL.LU R101, [R1+0x50] ;  /* 0x0000500001657983 */ /* 0x000f620000300800 */
[----:B------:R-:W-:-:S03]  /*4e60*/  IMAD.MOV.U32 R105, RZ, RZ, R100 ;  /* 0x000000ffff697224 */ /* 0x000fc600078e0064 */
[----:B------:R-:W5:Y:S04]  /*4e70*/  LDL.LU R100, [R1+0x54] ;  /* 0x0000540001647983 */ /* 0x000f680000300800 */
[----:B0-----:R-:W3:Y:S01]  /*4e80*/  LDL.LU R13, [R1+0x48] ;  /* 0x00004800010d7983 */ /* 0x001ee20000300800 */
[----:B------:R-:W-:Y:S01]  /*4e90*/  IMAD.MOV.U32 R6, RZ, RZ, R107 ;  /* 0x000000ffff067224 */ /* 0x000fe200078e006b */
[----:B------:R-:W-:-:S03]  /*4ea0*/  PRMT R86, RZ, 0x7610, R86 ;  /* 0x00007610ff567816 */ /* 0x000fc60000000056 */
[----:B------:R-:W-:Y:S01]  /*4eb0*/  IMAD.WIDE R10, R106, 0x2, R6 ;  /* 0x000000026a0a7825 */ /* 0x000fe200078e0206 */
[----:B------:R-:W-:-:S04]  /*4ec0*/  PRMT R87, RZ, 0x7610, R87 ;  /* 0x00007610ff577816 */ /* 0x000fc80000000057 */
[----:B------:R0:W5:Y:S01]  /*4ed0*/  @!P1 LDG.E.U16 R86, [R10.64] ;  /* 0x000000060a569981 */ /* 0x000162000c1e1500 */
[----:B------:R-:W-:Y:S01]  /*4ee0*/  PRMT R85, RZ, 0x7610, R85 ;  /* 0x00007610ff557816 */ /* 0x000fe20000000055 */
[----:B0-----:R-:W-:-:S05]  /*4ef0*/  IMAD.WIDE R10, R106, 0x2, R14 ;  /* 0x000000026a0a7825 */ /* 0x001fca00078e020e */
[----:B------:R0:W5:Y:S01]  /*4f00*/  @!P1 LDG.E.U16 R87, [R10.64] ;  /* 0x000000060a579981 */ /* 0x000162000c1e1500 */
[----:B------:R-:W-:Y:S01]  /*4f10*/  PRMT R84, RZ, 0x7610, R84 ;  /* 0x00007610ff547816 */ /* 0x000fe20000000054 */
[----:B------:R-:W-:Y:S02]  /*4f20*/  IMAD.MOV.U32 R104, RZ, RZ, R98 ;  /* 0x000000ffff687224 */ /* 0x000fe400078e0062 */
[----:B0-----:R-:W-:-:S05]  /*4f30*/  IMAD.WIDE R10, R106, 0x2, R108 ;  /* 0x000000026a0a7825 */ /* 0x001fca00078e026c */
[----:B------:R0:W5:Y:S01]  /*4f40*/  @!P1 LDG.E.U16 R85, [R10.64] ;  /* 0x000000060a559981 */ /* 0x000162000c1e1500 */
[----:B--2---:R-:W-:-:S03]  /*4f50*/  IMAD.MOV.U32 R107, RZ, RZ, R103 ;  /* 0x000000ffff6b7224 */ /* 0x004fc600078e0067 */
[----:B------:R-:W2:Y:S01]  /*4f60*/  LDL.LU R103, [R1+0x58] ;  /* 0x0000580001677983 */ /* 0x000ea20000300800 */
[----:B0-----:R-:W-:-:S05]  /*4f70*/  IMAD.WIDE R10, R106, 0x2, R96 ;  /* 0x000000026a0a7825 */ /* 0x001fca00078e0260 */
[----:B------:R0:W2:Y:S02]  /*4f80*/  @!P1 LDG.E.U16 R84, [R10.64] ;  /* 0x000000060a549981 */ /* 0x0000a4000c1e1500 */
[----:B0-----:R-:W-:-:S04]  /*4f90*/  IMAD.WIDE R10, R106, 0x2, R104 ;  /* 0x000000026a0a7825 */ /* 0x001fc800078e0268 */
[----:B------:R-:W-:Y:S02]  /*4fa0*/  IMAD.MOV.U32 R106, RZ, RZ, R102 ;  /* 0x000000ffff6a7224 */ /* 0x000fe400078e0066 */
[----:B------:R-:W2:Y:S04]  /*4fb0*/  LDL.LU R102, [R1+0x5c] ;  /* 0x00005c0001667983 */ /* 0x000ea80000300800 */
[----:B------:R-:W0:Y:S01]  /*4fc0*/  S2R R98, SR_TID.X ;  /* 0x0000000000627919 */ /* 0x000e220000002100 */
[----:B------:R-:W-:-:S06]  /*4fd0*/  PRMT R83, RZ, 0x7610, R83 ;  /* 0x00007610ff537816 */ /* 0x000fcc0000000053 */
[----:B------:R1:W2:Y:S01]  /*4fe0*/  @!P1 LDG.E.U16 R83, [R10.64] ;  /* 0x000000060a539981 */ /* 0x0002a2000c1e1500 */
[----:B0-----:R-:W-:-:S05]  /*4ff0*/  LOP3.LUT R98, R98, 0x7f, RZ, 0xc0, !PT ;  /* 0x0000007f62627812 */ /* 0x001fca00078ec0ff */
[----:B-1----:R-:W-:Y:S02]  /*5000*/  IMAD R11, R98, c[0x0][0x18c], RZ ;  /* 0x00006300620b7a24 */ /* 0x002fe400078e02ff */
[----:B------:R-:W0:Y:S01]  /*5010*/  S2R R98, SR_TID.X ;  /* 0x0000000000627919 */ /* 0x000e220000002100 */
[----:B------:R-:W-:Y:S01]  /*5020*/  PRMT R88, RZ, 0x7610, R88 ;  /* 0x00007610ff587816 */ /* 0x000fe20000000058 */
[----:B------:R-:W-:Y:S02]  /*5030*/  IMAD.WIDE R10, R11, 0x2, R106 ;  /* 0x000000020b0a7825 */ /* 0x000fe400078e026a */
[----:B------:R-:W-:Y:S04]  /*5040*/  STS.U16 [R4+0x2400], R12 ;  /* 0x0024000c04007388 */ /* 0x000fe80000000400 */
[----:B------:R1:W2:Y:S01]  /*5050*/  @!P1 LDG.E.U16 R88, [R10.64] ;  /* 0x000000060a589981 */ /* 0x0002a2000c1e1500 */
[----:B------:R-:W-:-:S02]  /*5060*/  PRMT R89, RZ, 0x7610, R89 ;  /* 0x00007610ff597816 */ /* 0x000fc40000000059 */
[----:B0-----:R-:W-:-:S05]  /*5070*/  LOP3.LUT R98, R98, 0x7f, RZ, 0xc0, !PT ;  /* 0x0000007f62627812 */ /* 0x001fca00078ec0ff */
[----:B-1----:R-:W-:Y:S01]  /*5080*/  IMAD R11, R98, c[0x0][0x18c], RZ ;  /* 0x00006300620b7a24 */ /* 0x002fe200078e02ff */
[----:B------:R0:W-:Y:S02]  /*5090*/  STS.U16 [R4+0x2c00], R82 ;  /* 0x002c005204007388 */ /* 0x0001e40000000400 */
[----:B0-----:R-:W-:Y:S02]  /*50a0*/  PRMT R82, RZ, 0x7610, R82 ;  /* 0x00007610ff527816 */ /* 0x001fe40000000052 */
[----:B------:R0:W-:Y:S01]  /*50b0*/  STS.U16 [R4+0x3400], R71 ;  /* 0x0034004704007388 */ /* 0x0001e20000000400 */
[----:B------:R-:W-:Y:S01]  /*50c0*/  PRMT R90, RZ, 0x7610, R90 ;  /* 0x00007610ff5a7816 */ /* 0x000fe2000000005a */
[----:B----4-:R-:W-:Y:S02]  /*50d0*/  IMAD.MOV.U32 R12, RZ, RZ, R99 ;  /* 0x000000ffff0c7224 */ /* 0x010fe400078e0063 */
[----:B------:R-:W4:Y:S04]  /*50e0*/  LDL.LU R99, [R1+0x68] ;  /* 0x0000680001637983 */ /* 0x000f280000300800 */
[----:B------:R-:W4:Y:S01]  /*50f0*/  LDL.LU R98, [R1+0x6c] ;  /* 0x00006c0001627983 */ /* 0x000f220000300800 */
[----:B---3--:R-:W-:-:S05]  /*5100*/  IMAD.WIDE R10, R11, 0x2, R12 ;  /* 0x000000020b0a7825 */ /* 0x008fca00078e020c */
[----:B------:R1:W3:Y:S04]  /*5110*/  @!P1 LDG.E.U16 R89, [R10.64] ;  /* 0x000000060a599981 */ /* 0x0002e8000c1e1500 */
[----:B-1----:R-:W1:Y:S02]  /*5120*/  S2R R11, SR_TID.X ;  /* 0x00000000000b7919 */ /* 0x002e640000002100 */
[----:B-1----:R-:W-:-:S05]  /*5130*/  LOP3.LUT R11, R11, 0x7f, RZ, 0xc0, !PT ;  /* 0x0000007f0b0b7812 */ /* 0x002fca00078ec0ff */
[----:B------:R-:W-:-:S04]  /*5140*/  IMAD R11, R11, c[0x0][0x18c], RZ ;  /* 0x000063000b0b7a24 */ /* 0x000fc800078e02ff */
[----:B-----5:R-:W-:-:S05]  /*5150*/  IMAD.WIDE R10, R11, 0x2, R100 ;  /* 0x000000020b0a7825 */ /* 0x020fca00078e0264 */
[----:B------:R1:W5:Y:S04]  /*5160*/  @!P1 LDG.E.U16 R82, [R10.64] ;  /* 0x000000060a529981 */ /* 0x000368000c1e1500 */
[----:B-1----:R-:W1:Y:S02]  /*5170*/  S2R R11, SR_TID.X ;  /* 0x00000000000b7919 */ /* 0x002e640000002100 */
[----:B-1----:R-:W-:-:S05]  /*5180*/  LOP3.LUT R11, R11, 0x7f, RZ, 0xc0, !PT ;  /* 0x0000007f0b0b7812 */ /* 0x002fca00078ec0ff */
[----:B0-----:R-:W-:-:S04]  /*5190*/  IMAD R71, R11, c[0x0][0x18c], RZ ;  /* 0x000063000b477a24 */ /* 0x001fc800078e02ff */
[----:B--2---:R-:W-:-:S05]  /*51a0*/  IMAD.WIDE R10, R71, 0x2, R102 ;  /* 0x00000002470a7825 */ /* 0x004fca00078e0266 */
[----:B------:R0:W2:Y:S04]  /*51b0*/  @!P1 LDG.E.U16 R90, [R10.64] ;  /* 0x000000060a5a9981 */ /* 0x0000a8000c1e1500 */
[----:B0-----:R-:W2:Y:S04]  /*51c0*/  LDL.LU R10, [R1+0x60] ;  /* 0x00006000010a7983 */ /* 0x001ea80000300800 */
[----:B------:R-:W2:Y:S01]  /*51d0*/  LDL.LU R11, [R1+0x64] ;  /* 0x00006400010b7983 */ /* 0x000ea20000300800 */
[----:B------:R-:W-:-:S03]  /*51e0*/  PRMT R91, RZ, 0x7610, R91 ;  /* 0x00007610ff5b7816 */ /* 0x000fc6000000005b */
[----:B------:R-:W-:Y:S04]  /*51f0*/  STS.U16 [R4+0x3c00], R70 ;  /* 0x003c004604007388 */ /* 0x000fe80000000400 */
[----:B------:R0:W-:Y:S02]  /*5200*/  STS.U16 [R4+0x4400], R81 ;  /* 0x0044005104007388 */ /* 0x0001e40000000400 */
[----:B0-----:R-:W-:Y:S02]  /*5210*/  PRMT R81, RZ, 0x7610, R81 ;  /* 0x00007610ff517816 */ /* 0x001fe40000000051 */
[----:B------:R0:W-:Y:S02]  /*5220*/  STS.U16 [R4+0x4c00], R20 ;  /* 0x004c001404007388 */ /* 0x0001e40000000400 */
[----:B0-----:R-:W-:-:S05]  /*5230*/  LOP3.LUT R20, R0, 0x40, RZ, 0x3c, !PT ;  /* 0x0000004000147812 */ /* 0x001fca00078e3cff */
[----:B------:R-:W-:Y:S04]  /*5240*/  STS.U16 [R20+0x5400], R5 ;  /* 0x0054000514007388 */ /* 0x000fe80000000400 */
[----:B------:R-:W-:Y:S04]  /*5250*/  STS.U16 [R20+0x5c00], R80 ;  /* 0x005c005014007388 */ /* 0x000fe80000000400 */
[----:B------:R0:W-:Y:S04]  /*5260*/  STS.U16 [R20+0x6400], R69 ;  /* 0x0064004514007388 */ /* 0x0001e80000000400 */
[----:B------:R1:W-:Y:S01]  /*5270*/  STS.U16 [R20+0x6c00], R68 ;  /* 0x006c004414007388 */ /* 0x0003e20000000400 */
[----:B0-----:R-:W-:-:S02]  /*5280*/  IMAD.MOV.U32 R69, RZ, RZ, R79 ;  /* 0x000000ffff457224 */ /* 0x001fc400078e004f */
[----:B-1----:R-:W-:Y:S01]  /*5290*/  IMAD.MOV.U32 R68, RZ, RZ, R78 ;  /* 0x000000ffff447224 */ /* 0x002fe200078e004e */
[----:B--2---:R-:W-:-:S04]  /*52a0*/  LOP3.LUT R11, R11, R10, RZ, 0x3c, !PT ;  /* 0x0000000a0b0b7212 */ /* 0x004fc800078e3cff */
[----:B------:R-:W-:-:S04]  /*52b0*/  LOP3.LUT R10, R11, R10, RZ, 0x3c, !PT ;  /* 0x0000000a0b0a7212 */ /* 0x000fc800078e3cff */
[----:B------:R-:W-:-:S05]  /*52c0*/  LOP3.LUT R11, R11, R10, RZ, 0x3c, !PT ;  /* 0x0000000a0b0b7212 */ /* 0x000fca00078e3cff */
[----:B------:R-:W-:-:S05]  /*52d0*/  IMAD.WIDE R70, R71, 0x2, R10 ;  /* 0x0000000247467825 */ /* 0x000fca00078e020a */
[----:B------:R0:W2:Y:S04]  /*52e0*/  @!P1 LDG.E.U16 R91, [R70.64] ;  /* 0x00000006465b9981 */ /* 0x0000a8000c1e1500 */
[----:B0-----:R-:W0:Y:S02]  /*52f0*/  S2R R71, SR_TID.X ;  /* 0x0000000000477919 */ /* 0x001e240000002100 */
[----:B0-----:R-:W-:-:S05]  /*5300*/  LOP3.LUT R71, R71, 0x7f, RZ, 0xc0, !PT ;  /* 0x0000007f47477812 */ /* 0x001fca00078ec0ff */
[----:B------:R-:W-:-:S04]  /*5310*/  IMAD R71, R71, c[0x0][0x18c], RZ ;  /* 0x0000630047477a24 */ /* 0x000fc800078e02ff */
[----:B----4-:R-:W-:-:S05]  /*5320*/  IMAD.WIDE R70, R71, 0x2, R98 ;  /* 0x0000000247467825 */ /* 0x010fca00078e0262 */
[----:B------:R0:W4:Y:S02]  /*5330*/  @!P1 LDG.E.U16 R81, [R70.64] ;  /* 0x0000000646519981 */ /* 0x000124000c1e1500 */
[----:B0-----:R-:W-:Y:S02]  /*5340*/  IMAD.MOV.U32 R70, RZ, RZ, R76 ;  /* 0x000000ffff467224 */ /* 0x001fe400078e004c */
[----:B------:R-:W-:Y:S02]  /*5350*/  IMAD.MOV.U32 R71, RZ, RZ, R77 ;  /* 0x000000ffff477224 */ /* 0x000fe400078e004d */
[----:B------:R-:W4:Y:S04]  /*5360*/  LDL.LU.64 R76, [R1+0x120] ;  /* 0x00012000014c7983 */ /* 0x000f280000300a00 */
[----:B------:R-:W4:Y:S04]  /*5370*/  LDL.LU R4, [R1+0x118] ;  /* 0x0001180001047983 */ /* 0x000f280000300800 */
[----:B------:R-:W4:Y:S04]  /*5380*/  LDL.LU.64 R78, [R1+0x110] ;  /* 0x00011000014e7983 */ /* 0x000f280000300a00 */
[----:B------:R-:W-:Y:S04]  /*5390*/  STS.U16 [R20+0x7400], R55 ;  /* 0x0074003714007388 */ /* 0x000fe80000000400 */
        /* <DEDUP_REMOVED lines=14> */
[----:B------:R0:W-:Y:S04]  /*5480*/  STS.U16 [R0+0xe800], R88 ;  /* 0x00e8005800007388 */ /* 0x0001e80000000400 */
[----:B-----5:R-:W-:Y:S01]  /*5490*/  STS.U16 [R0+0xf000], R82 ;  /* 0x00f0005200007388 */ /* 0x020fe20000000400 */
[----:B0-----:R-:W-:-:S03]  /*54a0*/  IMAD.MOV.U32 R88, RZ, RZ, R68 ;  /* 0x000000ffff587224 */ /* 0x001fc600078e0044 */
[----:B--2---:R-:W-:Y:S04]  /*54b0*/  STS.U16 [R0+0xf800], R91 ;  /* 0x00f8005b00007388 */ /* 0x004fe80000000400 */
        /* <DEDUP_REMOVED lines=13> */
[----:B---3--:R-:W-:Y:S04]  /*5590*/  STS.U16 [R20+0xec00], R89 ;  /* 0x00ec005914007388 */ /* 0x008fe80000000400 */
[----:B------:R-:W-:Y:S04]  /*55a0*/  STS.U16 [R20+0xf400], R90 ;  /* 0x00f4005a14007388 */ /* 0x000fe80000000400 */
[----:B----4-:R-:W-:Y:S04]  /*55b0*/  STS.U16 [R20+0xfc00], R81 ;  /* 0x00fc005114007388 */ /* 0x010fe80000000400 */
[----:B------:R-:W-:Y:S06]  /*55c0*/  BAR.SYNC.DEFER_BLOCKING 0x0 ;  /* 0x0000000000007b1d */ /* 0x000fec0000010000 */
[----:B------:R-:W-:Y:S04]  /*55d0*/  LDSM.16.MT88.4 R36, [R2] ;  /* 0x000000000224783b */ /* 0x000fe80000004200 */
[----:B------:R-:W0:Y:S04]  /*55e0*/  LDSM.16.M88.4 R24, [R3+0x8000] ;  /* 0x008000000318783b */ /* 0x000e280000000200 */
[----:B------:R-:W1:Y:S04]  /*55f0*/  LDSM.16.M88.4 R20, [R3+0xa000] ;  /* 0x00a000000314783b */ /* 0x000e680000000200 */
[----:B------:R-:W2:Y:S04]  /*5600*/  LDSM.16.M88.4 R80, [R3+0xc000] ;  /* 0x00c000000350783b */ /* 0x000ea80000000200 */
[----:B------:R-:W3:Y:S04]  /*5610*/  LDSM.16.M88.4 R32, [R3+0xe000] ;  /* 0x00e000000320783b */ /* 0x000ee80000000200 */
[----:B------:R-:W4:Y:S04]  /*5620*/  LDSM.16.MT88.4 R48, [R2+0x80] ;  /* 0x000080000230783b */ /* 0x000f280000004200 */
[----:B------:R-:W-:Y:S01]  /*5630*/  LDSM.16.MT88.4 R52, [R2+0x1080] ;  /* 0x001080000234783b */ /* 0x000fe20000004200 */
[C---:B0-----:R-:W-:Y:S08]  /*5640*/  HMMA.16816.F32 R56, R36.reuse, R24, R56 ;  /* 0x000000182438723c */ /* 0x041ff00000001838 */
[C---:B-1----:R-:W-:Y:S08]  /*5650*/  HMMA.16816.F32 R60, R36.reuse, R20, R60 ;  /* 0x00000014243c723c */ /* 0x042ff0000000183c */
[C---:B--2---:R-:W-:Y:S08]  /*5660*/  HMMA.16816.F32 R64, R36.reuse, R80, R64 ;  /* 0x000000502440723c */ /* 0x044ff00000001840 */
[----:B---3--:R-:W-:Y:S01]  /*5670*/  HMMA.16816.F32 R72, R36, R32, R72 ;  /* 0x000000202448723c */ /* 0x008fe20000001848 */
[----:B------:R-:W0:Y:S07]  /*5680*/  LDSM.16.MT88.4 R36, [R2+0x1000] ;  /* 0x001000000224783b */ /* 0x000e2e0000004200 */
[----:B----4-:R-:W-:Y:S01]  /*5690*/  HMMA.16816.F32 R28, R48, R24, R28 ;  /* 0x00000018301c723c */ /* 0x010fe2000000181c */
[----:B------:R-:W-:-:S07]  /*56a0*/  IMAD.MOV.U32 R89, RZ, RZ, R69 ;  /* 0x000000ffff597224 */ /* 0x000fce00078e0045 */
[C---:B------:R-:W-:Y:S01]  /*56b0*/  HMMA.16816.F32 R84, R48.reuse, R20, R40 ;  /* 0x000000143054723c */ /* 0x040fe20000001828 */
[----:B------:R-:W-:Y:S01]  /*56c0*/  IMAD.MOV.U32 R90, RZ, RZ, R70 ;  /* 0x000000ffff5a7224 */ /* 0x000fe200078e0046 */
[----:B------:R-:W-:Y:S06]  /*56d0*/  LDSM.16.M88.4 R40, [R4+0xa000] ;  /* 0x00a000000428783b */ /* 0x000fec0000000200 */
[C---:B------:R-:W-:Y:S01]  /*56e0*/  HMMA.16816.F32 R44, R48.reuse, R80, R44 ;  /* 0x00000050302c723c */ /* 0x040fe2000000182c */
[----:B------:R-:W-:Y:S02]  /*56f0*/  IMAD.MOV.U32 R91, RZ, RZ, R71 ;  /* 0x000000ffff5b7224 */ /* 0x000fe400078e0047 */
[----:B------:R-:W-:Y:S05]  /*5700*/  LDSM.16.M88.4 R68, [R4+0xe000] ;  /* 0x00e000000444783b */ /* 0x000fea0000000200 */
[----:B------:R-:W-:Y:S01]  /*5710*/  HMMA.16816.F32 R76, R48, R32, R76 ;  /* 0x00000020304c723c */ /* 0x000fe2000000184c */
[----:B------:R-:W-:Y:S07]  /*5720*/  LDSM.16.M88.4 R48, [R4+0xc000] ;  /* 0x00c000000430783b */ /* 0x000fee0000000200 */
[C---:B0-----:R-:W-:Y:S08]  /*5730*/  HMMA.16816.F32 R56, R36.reuse, R26, R56 ;  /* 0x0000001a2438723c */ /* 0x041ff00000001838 */
[C---:B------:R-:W-:Y:S08]  /*5740*/  HMMA.16816.F32 R60, R36.reuse, R22, R60 ;  /* 0x00000016243c723c */ /* 0x040ff0000000183c */
[C---:B------:R-:W-:Y:S08]  /*5750*/  HMMA.16816.F32 R64, R36.reuse, R82, R64 ;  /* 0x000000522440723c */ /* 0x040ff00000001840 */
[----:B------:R-:W-:Y:S01]  /*5760*/  HMMA.16816.F32 R72, R36, R34, R72 ;  /* 0x000000222448723c */ /* 0x000fe20000001848 */
[----:B------:R-:W-:Y:S07]  /*5770*/  LDSM.16.M88.4 R36, [R4+0x8000] ;  /* 0x008000000424783b */ /* 0x000fee0000000200 */
[C---:B------:R-:W-:Y:S01]  /*5780*/  HMMA.16816.F32 R24, R52.reuse, R26, R28 ;  /* 0x0000001a3418723c */ /* 0x040fe2000000181c */
[----:B------:R-:W0:Y:S07]  /*5790*/  LDSM.16.MT88.4 R28, [R2+0x2000] ;  /* 0x00200000021c783b */ /* 0x000e2e0000004200 */
[C---:B------:R-:W-:Y:S01]  /*57a0*/  HMMA.16816.F32 R20, R52.reuse, R22, R84 ;  /* 0x000000163414723c */ /* 0x040fe20000001854 */
[----:B------:R-:W-:Y:S07]  /*57b0*/  LDSM.16.M88.4 R84, [R4+0xc080] ;  /* 0x00c080000454783b */ /* 0x000fee0000000200 */
[C---:B------:R-:W-:Y:S01]  /*57c0*/  HMMA.16816.F32 R44, R52.reuse, R82, R44 ;  /* 0x00000052342c723c */ /* 0x040fe2000000182c */
[----:B------:R-:W-:Y:S07]  /*57d0*/  LDSM.16.MT88.4 R80, [R2+0x3080] ;  /* 0x003080000250783b */ /* 0x000fee0000004200 */
[----:B------:R-:W-:Y:S01]  /*57e0*/  HMMA.16816.F32 R52, R52, R34, R76 ;  /* 0x000000223434723c */ /* 0x000fe2000000184c */
[----:B------:R-:W1:Y:S04]  /*57f0*/  LDSM.16.MT88.4 R32, [R2+0x2080] ;  /* 0x002080000220783b */ /* 0x000e680000004200 */
[----:B------:R-:W-:Y:S03]  /*5800*/  LDSM.16.MT88.4 R76, [R2+0x4000] ;  /* 0x00400000024c783b */ /* 0x000fe60000004200 */
[C---:B0-----:R-:W-:Y:S08]  /*5810*/  HMMA.16816.F32 R56, R28.reuse, R36, R56 ;  /* 0x000000241c38723c */ /* 0x041ff00000001838 */
[C---:B------:R-:W-:Y:S08]  /*5820*/  HMMA.16816.F32 R60, R28.reuse, R40, R60 ;  /* 0x000000281c3c723c */ /* 0x040ff0000000183c */
[C---:B------:R-:W-:Y:S08]  /*5830*/  HMMA.16816.F32 R64, R28.reuse, R48, R64 ;  /* 0x000000301c40723c */ /* 0x040ff00000001840 */
[----:B------:R-:W-:Y:S01]  /*5840*/  HMMA.16816.F32 R72, R28, R68, R72 ;  /* 0x000000441c48723c */ /* 0x000fe20000001848 */
[----:B------:R-:W0:Y:S07]  /*5850*/  LDSM.16.MT88.4 R28, [R2+0x3000] ;  /* 0x00300000021c783b */ /* 0x000e2e0000004200 */
[C---:B-1----:R-:W-:Y:S08]  /*5860*/  HMMA.16816.F32 R24, R32.reuse, R36, R24 ;  /* 0x000000242018723c */ /* 0x042ff00000001818 */
[C---:B------:R-:W-:Y:S08]  /*5870*/  HMMA.16816.F32 R20, R32.reuse, R40, R20 ;  /* 0x000000282014723c */ /* 0x040ff00000001814 */
[C---:B------:R-:W-:Y:S08]  /*5880*/  HMMA.16816.F32 R44, R32.reuse, R48, R44 ;  /* 0x00000030202c723c */ /* 0x040ff0000000182c */
[----:B------:R-:W-:Y:S01]  /*5890*/  HMMA.16816.F32 R52, R32, R68, R52 ;  /* 0x000000442034723c */ /* 0x000fe20000001834 */
[----:B------:R-:W-:Y:S07]  /*58a0*/  LDSM.16.M88.4 R32, [R3+0xe080] ;  /* 0x00e080000320783b */ /* 0x000fee0000000200 */
[C---:B0-----:R-:W-:Y:S08]  /*58b0*/  HMMA.16816.F32 R56, R28.reuse, R38, R56 ;  /* 0x000000261c38723c */ /* 0x041ff00000001838 */
[C---:B------:R-:W-:Y:S08]  /*58c0*/  HMMA.16816.F32 R60, R28.reuse, R42, R60 ;  /* 0x0000002a1c3c723c */ /* 0x040ff0000000183c */
[C---:B------:R-:W-:Y:S08]  /*58d0*/  HMMA.16816.F32 R64, R28.reuse, R50, R64 ;  /* 0x000000321c40723c */ /* 0x040ff00000001840 */
[----:B------:R-:W-:Y:S01]  /*58e0*/  HMMA.16816.F32 R72, R28, R70, R72 ;  /* 0x000000461c48723c */ /* 0x000fe20000001848 */
[----:B------:R-:W0:Y:S07]  /*58f0*/  LDSM.16.M88.4 R28, [R3+0xc080] ;  /* 0x00c08000031c783b */ /* 0x000e2e0000000200 */
[C---:B------:R-:W-:Y:S01]  /*5900*/  HMMA.16816.F32 R36, R80.reuse, R38, R24 ;  /* 0x000000265024723c */ /* 0x040fe20000001818 */
[----:B------:R-:W-:Y:S07]  /*5910*/  LDSM.16.M88.4 R24, [R3+0xa080] ;  /* 0x00a080000318783b */ /* 0x000fee0000000200 */
[C---:B------:R-:W-:Y:S01]  /*5920*/  HMMA.16816.F32 R40, R80.reuse, R42, R20 ;  /* 0x0000002a5028723c */ /* 0x040fe20000001814 */
[----:B------:R-:W-:Y:S07]  /*5930*/  LDSM.16.M88.4 R20, [R3+0x8080] ;  /* 0x008080000314783b */ /* 0x000fee0000000200 */
[C---:B------:R-:W-:Y:S01]  /*5940*/  HMMA.16816.F32 R44, R80.reuse, R50, R44 ;  /* 0x00000032502c723c */ /* 0x040fe2000000182c */
[----:B------:R-:W1:Y:S07]  /*5950*/  LDSM.16.MT88.4 R48, [R2+0x4080] ;  /* 0x004080000230783b */ /* 0x000e6e0000004200 */
[----:B------:R-:W-:Y:S01]  /*5960*/  HMMA.16816.F32 R52, R80, R70, R52 ;  /* 0x000000465034723c */ /* 0x000fe20000001834 */
[----:B------:R-:W2:Y:S04]  /*5970*/  LDSM.16.MT88.4 R68, [R2+0x5000] ;  /* 0x005000000244783b */ /* 0x000ea80000004200 */
[----:B------:R-:W-:Y:S03]  /*5980*/  LDSM.16.M88.4 R80, [R4+0xa080] ;  /* 0x00a080000450783b */ /* 0x000fe60000000200 */
[----:B0-----:R-:W-:Y:S08]  /*5990*/  HMMA.16816.F32 R64, R76, R28, R64 ;  /* 0x0000001c4c40723c */ /* 0x001ff00000001840 */
[C---:B-1----:R-:W-:Y:S08]  /*59a0*/  HMMA.16816.F32 R36, R48.reuse, R20, R36 ;  /* 0x000000143024723c */ /* 0x042ff00000001824 */
[C---:B------:R-:W-:Y:S08]  /*59b0*/  HMMA.16816.F32 R40, R48.reuse, R24, R40 ;  /* 0x000000183028723c */ /* 0x040ff00000001828 */
[C---:B------:R-:W-:Y:S08]  /*59c0*/  HMMA.16816.F32 R44, R48.reuse, R28, R44 ;  /* 0x0000001c302c723c */ /* 0x040ff0000000182c */
[----:B------:R-:W-:Y:S01]  /*59d0*/  HMMA.16816.F32 R48, R48, R32, R52 ;  /* 0x000000203030723c */ /* 0x000fe20000001834 */
[----:B------:R-:W0:Y:S07]  /*59e0*/  LDSM.16.MT88.4 R52, [R2+0x5080] ;  /* 0x005080000234783b */ /* 0x000e2e0000004200 */
[C---:B------:R-:W-:Y:S08]  /*59f0*/  HMMA.16816.F32 R56, R76.reuse, R20, R56 ;  /* 0x000000144c38723c */ /* 0x040ff00000001838 */
[----:B------:R-:W-:Y:S08]  /*5a00*/  HMMA.16816.F32 R60, R76, R24, R60 ;  /* 0x000000184c3c723c */ /* 0x000ff0000000183c */
[C---:B--2---:R-:W-:Y:S08]  /*5a10*/  HMMA.16816.F32 R64, R68.reuse, R30, R64 ;  /* 0x0000001e4440723c */ /* 0x044ff00000001840 */
[C---:B------:R-:W-:Y:S08]  /*5a20*/  HMMA.16816.F32 R56, R68.reuse, R22, R56 ;  /* 0x000000164438723c */ /* 0x040ff00000001838 */
[----:B------:R-:W-:Y:S08]  /*5a30*/  HMMA.16816.F32 R60, R68, R26, R60 ;  /* 0x0000001a443c723c */ /* 0x000ff0000000183c */
[C---:B0-----:R-:W-:Y:S01]  /*5a40*/  HMMA.16816.F32 R36, R52.reuse, R22, R36 ;  /* 0x000000163424723c */ /* 0x041fe20000001824 */
[----:B------:R-:W2:Y:S07]  /*5a50*/  LDL.LU.64 R22, [R1+0x20] ;  /* 0x0000200001167983 */ /* 0x000eae0000300a00 */
[C---:B------:R-:W-:Y:S01]  /*5a60*/  HMMA.16816.F32 R40, R52.reuse, R26, R40 ;  /* 0x0000001a3428723c */ /* 0x040fe20000001828 */
[----:B------:R-:W3:Y:S07]  /*5a70*/  LDL.LU.64 R26, [R1] ;  /* 0x00000000011a7983 */ /* 0x000eee0000300a00 */
[----:B------:R-:W-:Y:S07]  /*5a80*/  HMMA.16816.F32 R44, R52, R30, R44 ;  /* 0x0000001e342c723c */ /* 0x000fee000000182c */
[----:B------:R-:W-:-:S02]  /*5a90*/  IMAD.MOV.U32 R30, RZ, RZ, R8 ;  /* 0x000000ffff1e7224 */ /* 0x000fc400078e0008 */
[----:B------:R-:W-:Y:S02]  /*5aa0*/  IMAD.MOV.U32 R31, RZ, RZ, R9 ;  /* 0x000000ffff1f7224 */ /* 0x000fe400078e0009 */
[----:B------:R-:W4:Y:S01]  /*5ab0*/  LDL.LU.64 R8, [R1+0x108] ;  /* 0x0001080001087983 */ /* 0x000f220000300a00 */
[----:B------:R-:W-:Y:S01]  /*5ac0*/  HMMA.16816.F32 R72, R76, R32, R72 ;  /* 0x000000204c48723c */ /* 0x000fe20000001848 */
[----:B------:R-:W-:Y:S02]  /*5ad0*/  IMAD.MOV.U32 R28, RZ, RZ, R92 ;  /* 0x000000ffff1c7224 */ /* 0x000fe400078e005c */
[----:B------:R-:W-:Y:S01]  /*5ae0*/  IMAD.MOV.U32 R29, RZ, RZ, R93 ;  /* 0x000000ffff1d7224 */ /* 0x000fe200078e005d */
[----:B------:R-:W-:Y:S03]  /*5af0*/  LDSM.16.M88.4 R76, [R4+0x8080] ;  /* 0x00808000044c783b */ /* 0x000fe60000000200 */
[----:B------:R-:W-:-:S02]  /*5b00*/  IMAD.MOV.U32 R32, RZ, RZ, R94 ;  /* 0x000000ffff207224 */ /* 0x000fc400078e005e */
[----:B------:R-:W-:Y:S02]  /*5b10*/  IMAD.MOV.U32 R33, RZ, RZ, R95 ;  /* 0x000000ffff217224 */ /* 0x000fe400078e005f */
[----:B------:R-:W0:-:S13]  /*5b20*/  LDSM.16.MT88.4 R92, [R2+0x6080] ;  /* 0x00608000025c783b */ /* 0x000e1a0000004200 */
[-C--:B------:R-:W-:Y:S01]  /*5b30*/  HMMA.16816.F32 R68, R68, R34.reuse, R72 ;  /* 0x000000224444723c */ /* 0x080fe20000001848 */
[----:B------:R-:W1:Y:S07]  /*5b40*/  LDSM.16.MT88.4 R72, [R2+0x6000] ;  /* 0x006000000248783b */ /* 0x000e6e0000004200 */
[----:B------:R-:W-:Y:S01]  /*5b50*/  HMMA.16816.F32 R48, R52, R34, R48 ;  /* 0x000000223430723c */ /* 0x000fe20000001830 */
[----:B------:R-:W5:Y:S04]  /*5b60*/  LDL.LU.64 R52, [R1+0x10] ;  /* 0x0000100001347983 */ /* 0x000f680000300a00 */
[----:B------:R-:W2:Y:S02]  /*5b70*/  LDL.LU.64 R54, [R1+0x8] ;  /* 0x0000080001367983 */ /* 0x000ea40000300a00 */
[----:B------:R-:W-:-:S04]  /*5b80*/  IMAD.MOV.U32 R35, RZ, RZ, c[0x0][0x18c] ;  /* 0x00006300ff237624 */ /* 0x000fc800078e00ff */
[----:B------:R-:W-:Y:S01]  /*5b90*/  IMAD.SHL.U32 R35, R35, 0x80, RZ ;  /* 0x0000008023237824 */ /* 0x000fe200078e00ff */
[----:B0-----:R-:W-:Y:S03]  /*5ba0*/  HMMA.16816.F32 R36, R92, R76, R36 ;  /* 0x0000004c5c24723c */ /* 0x001fe60000001824 */
[----:B------:R-:W-:-:S05]  /*5bb0*/  IMAD.WIDE R98, R35, 0x2, R98 ;  /* 0x0000000223627825 */ /* 0x000fca00078e0262 */
[----:B-1----:R-:W-:Y:S01]  /*5bc0*/  HMMA.16816.F32 R56, R72, R76, R56 ;  /* 0x0000004c4838723c */ /* 0x002fe20000001838 */
[----:B------:R-:W2:Y:S01]  /*5bd0*/  LDL.LU.64 R76, [R1+0x18] ;  /* 0x00001800014c7983 */ /* 0x000ea20000300a00 */
[----:B------:R-:W-:-:S04]  /*5be0*/  IMAD.WIDE R10, R35, 0x2, R10 ;  /* 0x00000002230a7825 */ /* 0x000fc800078e020a */
[C---:B------:R-:W-:Y:S02]  /*5bf0*/  IMAD.WIDE R102, R35.reuse, 0x2, R102 ;  /* 0x0000000223667825 */ /* 0x040fe400078e0266 */
[----:B------:R-:W-:Y:S02]  /*5c00*/  HMMA.16816.F32 R60, R72, R80, R60 ;  /* 0x00000050483c723c */ /* 0x000fe4000000183c */
[----:B------:R-:W-:-:S06]  /*5c10*/  IMAD.WIDE R100, R35, 0x2, R100 ;  /* 0x0000000223647825 */ /* 0x000fcc00078e0264 */
[----:B------:R-:W-:Y:S01]  /*5c20*/  HMMA.16816.F32 R40, R92, R80, R40 ;  /* 0x000000505c28723c */ /* 0x000fe20000001828 */
[----:B------:R-:W-:-:S04]  /*5c30*/  IMAD.WIDE R12, R35, 0x2, R12 ;  /* 0x00000002230c7825 */ /* 0x000fc800078e020c */
[----:B------:R-:W-:-:S04]  /*5c40*/  IMAD.WIDE R106, R35, 0x2, R106 ;  /* 0x00000002236a7825 */ /* 0x000fc800078e026a */
[----:B------:R-:W-:-:S04]  /*5c50*/  IMAD.WIDE R104, R35, 0x2, R104 ;  /* 0x0000000223687825 */ /* 0x000fc800078e0268 */
[----:B------:R-:W-:-:S04]  /*5c60*/  IMAD.WIDE R96, R35, 0x2, R96 ;  /* 0x0000000223607825 */ /* 0x000fc800078e0260 */
[----:B------:R-:W-:-:S04]  /*5c70*/  IMAD.WIDE R108, R35, 0x2, R108 ;  /* 0x00000002236c7825 */ /* 0x000fc800078e026c */
[----:B----4-:R-:W-:Y:S02]  /*5c80*/  IMAD.MOV.U32 R80, RZ, RZ, R8 ;  /* 0x000000ffff507224 */ /* 0x010fe400078e0008 */
[----:B------:R-:W-:Y:S02]  /*5c90*/  IMAD.MOV.U32 R81, RZ, RZ, R9 ;  /* 0x000000ffff517224 */ /* 0x000fe400078e0009 */
[----:B------:R-:W4:Y:S04]  /*5ca0*/  LDL.LU.64 R8, [R1+0x100] ;  /* 0x0001000001087983 */ /* 0x000f280000300a00 */
[----:B------:R0:W-:Y:S04]  /*5cb0*/  STL [R1+0x6c], R98 ;  /* 0x00006c6201007387 */ /* 0x0001e80000100800 */
[----:B------:R1:W-:Y:S04]  /*5cc0*/  STL [R1+0x68], R99 ;  /* 0x0000686301007387 */ /* 0x0003e80000100800 */
[----:B------:R0:W-:Y:S04]  /*5cd0*/  STL [R1+0x64], R10 ;  /* 0x0000640a01007387 */ /* 0x0001e80000100800 */
[----:B------:R0:W-:Y:S04]  /*5ce0*/  STL [R1+0x60], R11 ;  /* 0x0000600b01007387 */ /* 0x0001e80000100800 */
[----:B------:R-:W-:Y:S04]  /*5cf0*/  STL [R1+0x5c], R102 ;  /* 0x00005c6601007387 */ /* 0x000fe80000100800 */
        /* <DEDUP_REMOVED lines=13> */
[----:B------:R-:W4:Y:S01]  /*5dd0*/  LDL.LU R5, [R1+0x70] ;  /* 0x0000700001057983 */ /* 0x000f220000300800 */
[----:B------:R-:W-:-:S02]  /*5de0*/  IMAD.MOV.U32 R20, RZ, RZ, R90 ;  /* 0x000000ffff147224 */ /* 0x000fc400078e005a */
[----:B------:R-:W-:Y:S02]  /*5df0*/  IMAD.MOV.U32 R21, RZ, RZ, R91 ;  /* 0x000000ffff157224 */ /* 0x000fe400078e005b */
[----:B------:R-:W-:Y:S02]  /*5e00*/  IMAD.MOV.U32 R24, RZ, RZ, R88 ;  /* 0x000000ffff187224 */ /* 0x000fe400078e0058 */
[----:B------:R-:W-:Y:S02]  /*5e10*/  IMAD.MOV.U32 R25, RZ, RZ, R89 ;  /* 0x000000ffff197224 */ /* 0x000fe400078e0059 */
[----:B------:R-:W3:Y:S01]  /*5e20*/  LDSM.16.M88.4 R88, [R4+0xe080] ;  /* 0x00e080000458783b */ /* 0x000ee20000000200 */
[----:B0-----:R-:W-:Y:S02]  /*5e30*/  IMAD.MOV.U32 R98, RZ, RZ, R80 ;  /* 0x000000ffff627224 */ /* 0x001fe400078e0050 */
[----:B-1----:R-:W-:Y:S02]  /*5e40*/  IMAD.MOV.U32 R99, RZ, RZ, R81 ;  /* 0x000000ffff637224 */ /* 0x002fe400078e0051 */
[----:B--2---:R-:W-:-:S02]  /*5e50*/  IMAD.MOV.U32 R80, RZ, RZ, R76 ;  /* 0x000000ffff507224 */ /* 0x004fc400078e004c */
[----:B------:R-:W-:Y:S01]  /*5e60*/  IMAD.MOV.U32 R81, RZ, RZ, R77 ;  /* 0x000000ffff517224 */ /* 0x000fe200078e004d */
[----:B------:R-:W-:Y:S01]  /*5e70*/  HMMA.16816.F32 R64, R72, R84, R64 ;  /* 0x000000544840723c */ /* 0x000fe20000001840 */
[----:B-----5:R-:W-:Y:S02]  /*5e80*/  IMAD.MOV.U32 R76, RZ, RZ, R52 ;  /* 0x000000ffff4c7224 */ /* 0x020fe400078e0034 */
[----:B------:R-:W-:Y:S02]  /*5e90*/  IMAD.MOV.U32 R77, RZ, RZ, R53 ;  /* 0x000000ffff4d7224 */ /* 0x000fe400078e0035 */
[----:B------:R-:W-:Y:S02]  /*5ea0*/  IMAD.MOV.U32 R10, RZ, RZ, R54 ;  /* 0x000000ffff0a7224 */ /* 0x000fe400078e0036 */
[----:B------:R-:W-:Y:S02]  /*5eb0*/  IMAD.MOV.U32 R11, RZ, RZ, R55 ;  /* 0x000000ffff0b7224 */ /* 0x000fe400078e0037 */
[----:B------:R-:W-:-:S02]  /*5ec0*/  IMAD.MOV.U32 R54, RZ, RZ, R22 ;  /* 0x000000ffff367224 */ /* 0x000fc400078e0016 */
[----:B------:R-:W-:Y:S02]  /*5ed0*/  IMAD.MOV.U32 R55, RZ, RZ, R23 ;  /* 0x000000ffff377224 */ /* 0x000fe400078e0017 */
[----:B------:R-:W-:Y:S02]  /*5ee0*/  IMAD.MOV.U32 R52, RZ, RZ, R20 ;  /* 0x000000ffff347224 */ /* 0x000fe400078e0014 */
[----:B------:R-:W-:Y:S02]  /*5ef0*/  IMAD.MOV.U32 R53, RZ, RZ, R21 ;  /* 0x000000ffff357224 */ /* 0x000fe400078e0015 */
[----:B------:R-:W-:Y:S01]  /*5f00*/  LDSM.16.MT88.4 R20, [R2+0x7080] ;  /* 0x007080000214783b */ /* 0x000fe20000004200 */
[----:B---3--:R-:W-:Y:S03]  /*5f10*/  HMMA.16816.F32 R68, R72, R88, R68 ;  /* 0x000000584844723c */ /* 0x008fe60000001844 */
[----:B------:R-:W0:Y:S01]  /*5f20*/  LDSM.16.MT88.4 R72, [R2+0x7000] ;  /* 0x007000000248783b */ /* 0x000e220000004200 */
[----:B------:R-:W-:-:S04]  /*5f30*/  IMAD.WIDE R6, R35, 0x2, R6 ;  /* 0x0000000223067825 */ /* 0x000fc800078e0206 */
[----:B------:R-:W-:Y:S01]  /*5f40*/  HMMA.16816.F32 R44, R92, R84, R44 ;  /* 0x000000545c2c723c */ /* 0x000fe2000000182c */
[----:B------:R-:W-:Y:S02]  /*5f50*/  IMAD.MOV.U32 R107, RZ, RZ, R6 ;  /* 0x000000ffff6b7224 */ /* 0x000fe400078e0006 */
[----:B------:R-:W-:-:S05]  /*5f60*/  IMAD.MOV.U32 R106, RZ, RZ, R7 ;  /* 0x000000ffff6a7224 */ /* 0x000fca00078e0007 */
[----:B------:R-:W-:Y:S01]  /*5f70*/  HMMA.16816.F32 R48, R92, R88, R48 ;  /* 0x000000585c30723c */ /* 0x000fe20000001830 */
[----:B------:R-:W-:-:S04]  /*5f80*/  IMAD.WIDE R6, R35, 0x2, R112 ;  /* 0x0000000223067825 */ /* 0x000fc800078e0270 */
[----:B------:R-:W-:-:S04]  /*5f90*/  IMAD.WIDE R14, R35, 0x2, R14 ;  /* 0x00000002230e7825 */ /* 0x000fc800078e020e */
[----:B------:R-:W-:Y:S02]  /*5fa0*/  IMAD.MOV.U32 R92, RZ, RZ, R28 ;  /* 0x000000ffff5c7224 */ /* 0x000fe400078e001c */
[----:B------:R-:W-:Y:S02]  /*5fb0*/  IMAD.MOV.U32 R93, RZ, RZ, R29 ;  /* 0x000000ffff5d7224 */ /* 0x000fe400078e001d */
[----:B------:R-:W-:-:S04]  /*5fc0*/  IMAD.WIDE R12, R35, 0x2, R118 ;  /* 0x00000002230c7825 */ /* 0x000fc800078e0276 */
[----:B------:R-:W-:Y:S02]  /*5fd0*/  IMAD.MOV.U32 R94, RZ, RZ, R30 ;  /* 0x000000ffff5e7224 */ /* 0x000fe400078e001e */
[----:B------:R-:W-:Y:S02]  /*5fe0*/  IMAD.MOV.U32 R95, RZ, RZ, R31 ;  /* 0x000000ffff5f7224 */ /* 0x000fe400078e001f */
[----:B------:R-:W-:Y:S02]  /*5ff0*/  IMAD.MOV.U32 R113, RZ, RZ, R6 ;  /* 0x000000ffff717224 */ /* 0x000fe400078e0006 */
[----:B------:R-:W-:Y:S02]  /*6000*/  IMAD.MOV.U32 R112, RZ, RZ, R7 ;  /* 0x000000ffff707224 */ /* 0x000fe400078e0007 */
[----:B------:R-:W-:Y:S02]  /*6010*/  IMAD.MOV.U32 R109, RZ, RZ, R14 ;  /* 0x000000ffff6d7224 */ /* 0x000fe400078e000e */
[----:B------:R-:W-:-:S02]  /*6020*/  IMAD.MOV.U32 R108, RZ, RZ, R15 ;  /* 0x000000ffff6c7224 */ /* 0x000fc400078e000f */
[----:B------:R-:W-:-:S04]  /*6030*/  IMAD.WIDE R6, R35, 0x2, R116 ;  /* 0x0000000223067825 */ /* 0x000fc800078e0274 */
[----:B------:R-:W-:-:S04]  /*6040*/  IMAD.WIDE R16, R35, 0x2, R16 ;  /* 0x0000000223107825 */ /* 0x000fc800078e0210 */
[----:B------:R-:W-:Y:S02]  /*6050*/  IMAD.MOV.U32 R119, RZ, RZ, R12 ;  /* 0x000000ffff777224 */ /* 0x000fe400078e000c */
[----:B------:R-:W-:Y:S02]  /*6060*/  IMAD.MOV.U32 R118, RZ, RZ, R13 ;  /* 0x000000ffff767224 */ /* 0x000fe400078e000d */
[----:B------:R-:W-:-:S04]  /*6070*/  IMAD.WIDE R14, R35, 0x2, R92 ;  /* 0x00000002230e7825 */ /* 0x000fc800078e025c */
[----:B------:R-:W-:-:S04]  /*6080*/  IMAD.WIDE R12, R35, 0x2, R94 ;  /* 0x00000002230c7825 */ /* 0x000fc800078e025e */
[----:B------:R-:W-:Y:S02]  /*6090*/  IMAD.MOV.U32 R84, RZ, RZ, R10 ;  /* 0x000000ffff547224 */ /* 0x000fe400078e000a */
[----:B------:R-:W-:Y:S02]  /*60a0*/  IMAD.MOV.U32 R85, RZ, RZ, R11 ;  /* 0x000000ffff557224 */ /* 0x000fe400078e000b */
[----:B------:R-:W-:Y:S02]  /*60b0*/  IMAD.MOV.U32 R116, RZ, RZ, R7 ;  /* 0x000000ffff747224 */ /* 0x000fe400078e0007 */
[----:B------:R-:W-:-:S04]  /*60c0*/  IMAD.WIDE R18, R35, 0x2, R18 ;  /* 0x0000000223127825 */ /* 0x000fc800078e0212 */
[----:B------:R-:W-:Y:S02]  /*60d0*/  IMAD.MOV.U32 R105, RZ, RZ, R16 ;  /* 0x000000ffff697224 */ /* 0x000fe400078e0010 */
[----:B------:R-:W-:-:S04]  /*60e0*/  IMAD.WIDE R10, R35, 0x2, R110 ;  /* 0x00000002230a7825 */ /* 0x000fc800078e026e */
[----:B------:R-:W-:Y:S02]  /*60f0*/  IMAD.MOV.U32 R7, RZ, RZ, R15 ;  /* 0x000000ffff077224 */ /* 0x000fe400078e000f */
[----:B------:R-:W-:Y:S02]  /*6100*/  IMAD.MOV.U32 R88, RZ, RZ, R98 ;  /* 0x000000ffff587224 */ /* 0x000fe400078e0062 */
[----:B------:R-:W-:Y:S02]  /*6110*/  IMAD.MOV.U32 R89, RZ, RZ, R99 ;  /* 0x000000ffff597224 */ /* 0x000fe400078e0063 */
[----:B------:R-:W-:Y:S02]  /*6120*/  IMAD.MOV.U32 R16, RZ, RZ, R12 ;  /* 0x000000ffff107224 */ /* 0x000fe400078e000c */
[----:B------:R-:W-:Y:S02]  /*6130*/  IMAD.MOV.U32 R15, RZ, RZ, R13 ;  /* 0x000000ffff0f7224 */ /* 0x000fe400078e000d */
[----:B------:R-:W-:Y:S01]  /*6140*/  IMAD.WIDE R12, R35, 0x2, R32 ;  /* 0x00000002230c7825 */ /* 0x000fe200078e0220 */
[----:B0-----:R-:W-:Y:S03]  /*6150*/  HMMA.16816.F32 R64, R72, R86, R64 ;  /* 0x000000564840723c */ /* 0x001fe60000001840 */
[----:B------:R-:W-:-:S02]  /*6160*/  IMAD.MOV.U32 R103, RZ, RZ, R18 ;  /* 0x000000ffff677224 */ /* 0x000fc400078e0012 */
[----:B------:R-:W-:Y:S02]  /*6170*/  IMAD.MOV.U32 R102, RZ, RZ, R19 ;  /* 0x000000ffff667224 */ /* 0x000fe400078e0013 */
[----:B------:R-:W-:Y:S01]  /*6180*/  IMAD.MOV.U32 R111, RZ, RZ, R10 ;  /* 0x000000ffff6f7224 */ /* 0x000fe200078e000a */
[----:B------:R-:W-:Y:S01]  /*6190*/  HMMA.16816.F32 R44, R20, R86, R44 ;  /* 0x00000056142c723c */ /* 0x000fe2000000182c */
[----:B------:R-:W-:Y:S02]  /*61a0*/  IMAD.MOV.U32 R110, RZ, RZ, R11 ;  /* 0x000000ffff6e7224 */ /* 0x000fe400078e000b */
[----:B------:R-:W-:-:S04]  /*61b0*/  IMAD.WIDE R10, R35, 0x2, R114 ;  /* 0x00000002230a7825 */ /* 0x000fc800078e0272 */
[C---:B------:R-:W-:Y:S01]  /*61c0*/  IMAD.WIDE R18, R35.reuse, 0x2, R88 ;  /* 0x0000000223127825 */ /* 0x040fe200078e0258 */
[-C--:B------:R-:W-:Y:S03]  /*61d0*/  HMMA.16816.F32 R56, R72, R78.reuse, R56 ;  /* 0x0000004e4838723c */ /* 0x080fe60000001838 */
[----:B------:R-:W-:Y:S02]  /*61e0*/  IMAD.MOV.U32 R87, RZ, RZ, R12 ;  /* 0x000000ffff577224 */ /* 0x000fe400078e000c */
[----:B------:R-:W-:Y:S02]  /*61f0*/  IMAD.MOV.U32 R88, RZ, RZ, R13 ;  /* 0x000000ffff587224 */ /* 0x000fe400078e000d */
[C---:B------:R-:W-:Y:S01]  /*6200*/  IMAD.WIDE R12, R35.reuse, 0x2, R76 ;  /* 0x00000002230c7825 */ /* 0x040fe200078e024c */
[----:B------:R-:W-:Y:S03]  /*6210*/  HMMA.16816.F32 R28, R20, R78, R36 ;  /* 0x0000004e141c723c */ /* 0x000fe60000001824 */
[----:B------:R-:W-:-:S04]  /*6220*/  IMAD.WIDE R32, R35, 0x2, R24 ;  /* 0x0000000223207825 */ /* 0x000fc800078e0218 */
[----:B------:R-:W-:Y:S01]  /*6230*/  IMAD.MOV.U32 R115, RZ, RZ, R10 ;  /* 0x000000ffff737224 */ /* 0x000fe200078e000a */
[----:B------:R-:W-:Y:S01]  /*6240*/  HMMA.16816.F32 R40, R20, R82, R40 ;  /* 0x000000521428723c */ /* 0x000fe20000001828 */
[----:B------:R-:W-:-:S04]  /*6250*/  IMAD.WIDE R26, R35, 0x2, R26 ;  /* 0x00000002231a7825 */ /* 0x000fc800078e021a */
[----:B------:R-:W-:-:S03]  /*6260*/  IMAD.MOV.U32 R10, RZ, RZ, c[0x0][0x188] ;  /* 0x00006200ff0a7624 */ /* 0x000fc600078e00ff */
[----:B------:R-:W-:Y:S01]  /*6270*/  HMMA.16816.F32 R76, R20, R90, R48 ;  /* 0x0000005a144c723c */ /* 0x000fe20000001830 */
[----:B------:R-:W-:Y:S02]  /*6280*/  IMAD.MOV.U32 R92, RZ, RZ, R33 ;  /* 0x000000ffff5c7224 */ /* 0x000fe400078e0021 */
[----:B------:R-:W-:-:S04]  /*6290*/  IMAD.MOV.U32 R25, RZ, RZ, R26 ;  /* 0x000000ffff197224 */ /* 0x000fc800078e001a */
[----:B------:R-:W-:Y:S01]  /*62a0*/  IMAD.WIDE R20, R35, 0x2, R80 ;  /* 0x0000000223147825 */ /* 0x000fe200078e0250 */
[C---:B------:R-:W-:Y:S01]  /*62b0*/  HMMA.16816.F32 R60, R72.reuse, R82, R60 ;  /* 0x00000052483c723c */ /* 0x040fe2000000183c */
[----:B------:R-:W-:Y:S02]  /*62c0*/  UIADD3 UR4, UR4, -0x80, URZ ;  /* 0xffffff8004047890 */ /* 0x000fe4000fffe03f */
[----:B------:R-:W-:Y:S02]  /*62d0*/  IMAD.MOV.U32 R24, RZ, RZ, R27 ;  /* 0x000000ffff187224 */ /* 0x000fe400078e001b */
[----:B------:R-:W-:Y:S02]  /*62e0*/  IMAD.MOV.U32 R33, RZ, RZ, R12 ;  /* 0x000000ffff217224 */ /* 0x000fe400078e000c */
[----:B------:R-:W-:Y:S01]  /*62f0*/  IMAD.MOV.U32 R93, RZ, RZ, R20 ;  /* 0x000000ffff5d7224 */ /* 0x000fe200078e0014 */
[----:B------:R-:W-:Y:S01]  /*6300*/  HMMA.16816.F32 R72, R72, R90, R68 ;  /* 0x0000005a4848723c */ /* 0x000fe20000001844 */
[----:B------:R-:W-:-:S02]  /*6310*/  IMAD.MOV.U32 R94, RZ, RZ, R21 ;  /* 0x000000ffff5e7224 */ /* 0x000fc400078e0015 */
[----:B------:R-:W-:-:S04]  /*6320*/  IMAD.WIDE R120, R35, 0x2, R120 ;  /* 0x0000000223787825 */ /* 0x000fc800078e0278 */
[----:B------:R-:W-:Y:S02]  /*6330*/  IMAD.MOV.U32 R91, RZ, RZ, R13 ;  /* 0x000000ffff5b7224 */ /* 0x000fe400078e000d */
[----:B------:R-:W-:-:S04]  /*6340*/  IMAD.WIDE R122, R35, 0x2, R122 ;  /* 0x00000002237a7825 */ /* 0x000fc800078e027a */
[----:B------:R-:W-:-:S04]  /*6350*/  IMAD.WIDE R124, R35, 0x2, R124 ;  /* 0x00000002237c7825 */ /* 0x000fc800078e027c */
[----:B------:R-:W-:-:S04]  /*6360*/  IMAD.WIDE R26, R35, 0x2, R84 ;  /* 0x00000002231a7825 */ /* 0x000fc800078e0254 */
[----:B------:R-:W-:Y:S02]  /*6370*/  IMAD.SHL.U32 R10, R10, 0x80, RZ ;  /* 0x000000800a0a7824 */ /* 0x000fe400078e00ff */
[----:B------:R-:W-:-:S04]  /*6380*/  IMAD.WIDE R20, R35, 0x2, R52 ;  /* 0x0000000223147825 */ /* 0x000fc800078e0234 */
[----:B------:R-:W-:-:S04]  /*6390*/  IMAD.WIDE R12, R35, 0x2, R54 ;  /* 0x00000002230c7825 */ /* 0x000fc800078e0236 */
[----:B------:R-:W-:Y:S02]  /*63a0*/  IMAD.MOV.U32 R104, RZ, RZ, R17 ;  /* 0x000000ffff687224 */ /* 0x000fe400078e0011 */
[----:B------:R-:W-:Y:S02]  /*63b0*/  IMAD.MOV.U32 R114, RZ, RZ, R11 ;  /* 0x000000ffff727224 */ /* 0x000fe400078e000b */
[----:B------:R-:W-:Y:S02]  /*63c0*/  IMAD.MOV.U32 R117, RZ, RZ, R6 ;  /* 0x000000ffff757224 */ /* 0x000fe400078e0006 */
[----:B------:R-:W-:Y:S02]  /*63d0*/  IMAD.MOV.U32 R101, RZ, RZ, R121 ;  /* 0x000000ffff657224 */ /* 0x000fe400078e0079 */
[----:B------:R-:W-:Y:S02]  /*63e0*/  IMAD.MOV.U32 R100, RZ, RZ, R122 ;  /* 0x000000ffff647224 */ /* 0x000fe400078e007a */
[----:B------:R-:W-:-:S02]  /*63f0*/  IMAD.MOV.U32 R99, RZ, RZ, R123 ;  /* 0x000000ffff637224 */ /* 0x000fc400078e007b */
[----:B------:R-:W-:Y:S02]  /*6400*/  IMAD.MOV.U32 R98, RZ, RZ, R124 ;  /* 0x000000ffff627224 */ /* 0x000fe400078e007c */
[----:B------:R-:W-:Y:S02]  /*6410*/  IMAD.MOV.U32 R6, RZ, RZ, R125 ;  /* 0x000000ffff067224 */ /* 0x000fe400078e007d */
[----:B------:R-:W-:Y:S02]  /*6420*/  IMAD.MOV.U32 R11, RZ, RZ, R14 ;  /* 0x000000ffff0b7224 */ /* 0x000fe400078e000e */
[----:B------:R-:W-:Y:S02]  /*6430*/  IMAD.MOV.U32 R17, RZ, RZ, R19 ;  /* 0x000000ffff117224 */ /* 0x000fe400078e0013 */
[----:B------:R-:W-:Y:S02]  /*6440*/  IMAD.MOV.U32 R50, RZ, RZ, R26 ;  /* 0x000000ffff327224 */ /* 0x000fe400078e001a */
[----:B------:R-:W-:-:S02]  /*6450*/  IMAD.MOV.U32 R51, RZ, RZ, R27 ;  /* 0x000000ffff337224 */ /* 0x000fc400078e001b */
[----:B----4-:R-:W-:-:S04]  /*6460*/  IMAD.WIDE R8, R10, 0x2, R8 ;  /* 0x000000020a087825 */ /* 0x010fc800078e0208 */
[----:B------:R-:W-:Y:S02]  /*6470*/  IMAD.MOV.U32 R95, RZ, RZ, R20 ;  /* 0x000000ffff5f7224 */ /* 0x000fe400078e0014 */
[----:B------:R-:W-:Y:S02]  /*6480*/  IMAD.MOV.U32 R34, RZ, RZ, R21 ;  /* 0x000000ffff227224 */ /* 0x000fe400078e0015 */
[----:B------:R-:W-:Y:S02]  /*6490*/  IMAD.MOV.U32 R96, RZ, RZ, R12 ;  /* 0x000000ffff607224 */ /* 0x000fe400078e000c */
[----:B------:R-:W-:Y:S01]  /*64a0*/  IMAD.MOV.U32 R97, RZ, RZ, R13 ;  /* 0x000000ffff617224 */ /* 0x000fe200078e000d */
[----:B------:R-:W-:-:S05]  /*64b0*/  IADD3 R5, R5, -0x1, RZ ;  /* 0xffffffff05057810 */ /* 0x000fca0007ffe0ff */
[----:B------:R0:W-:Y:S01]  /*64c0*/  STL [R1+0x70], R5 ;  /* 0x0000700501007387 */ /* 0x0001e20000100800 */
[----:B------:R-:W-:-:S13]  /*64d0*/  ISETP.NE.U32.AND P0, PT, R5, RZ, PT ;  /* 0x000000ff0500720c */ /* 0x000fda0003f05070 */
[----:B0-----:R-:W-:Y:S01]  /*64e0*/  @!P0 CALL.REL.NOINC `(.L_x_2) ;  /* 0x0000001000008944 */ /* 0x001fe20003c00000 */
[----:B------:R-:W-:Y:S05]  /*64f0*/  BRA `(.L_x_3) ;  /* 0xffffcb1000007947 */ /* 0x000fea000383ffff */
.L_x_2:
[----:B------:R-:W-:Y:S02]  /*6500*/  F2FP.PACK_AB R10, R43, R31 ;  /* 0x0000001f2b0a723e */ /* 0x000fe400000000ff */
[----:B------:R-:W-:Y:S02]  /*6510*/  F2FP.PACK_AB R12, R63, R59 ;  /* 0x0000003b3f0c723e */ /* 0x000fe400000000ff */
[----:B------:R-:W-:Y:S02]  /*6520*/  F2FP.PACK_AB R14, R41, R29 ;  /* 0x0000001d290e723e */ /* 0x000fe400000000ff */
[----:B------:R-:W-:Y:S02]  /*6530*/  F2FP.PACK_AB R2, R61, R57 ;  /* 0x000000393d02723e */ /* 0x000fe400000000ff */
[----:B------:R-:W-:Y:S02]  /*6540*/  F2FP.PACK_AB R11, R79, R47 ;  /* 0x0000002f4f0b723e */ /* 0x000fe400000000ff */
[----:B------:R-:W-:-:S02]  /*6550*/  F2FP.PACK_AB R31, R78, R46 ;  /* 0x0000002e4e1f723e */ /* 0x000fc400000000ff */
        /* <DEDUP_REMOVED lines=10> */
.L_x_1:
[----:B-1----:R-:W2:Y:S04]  /*6600*/  LDL.LU R0, [R1+0xf8] ;  /* 0x0000f80001007983 */ /* 0x002ea80000300800 */
[----:B------:R-:W1:Y:S04]  /*6610*/  S2R R16, SR_TID.X ;  /* 0x0000000000107919 */ /* 0x000e680000002100 */
[----:B------:R-:W3:Y:S04]  /*6620*/  LDL.LU R18, [R1+0xf4] ;  /* 0x0000f40001127983 */ /* 0x000ee80000300800 */
[----:B------:R-:W4:Y:S04]  /*6630*/  LDL.LU R17, [R1+0xf0] ;  /* 0x0000f00001117983 */ /* 0x000f280000300800 */
[----:B------:R-:W5:Y:S04]  /*6640*/  LDL.LU R19, [R1+0xec] ;  /* 0x0000ec0001137983 */ /* 0x000f680000300800 */
[----:B------:R-:W3:Y:S04]  /*6650*/  LDL.LU R20, [R1+0xe8] ;  /* 0x0000e80001147983 */ /* 0x000ee80000300800 */
[----:B------:R-:W3:Y:S01]  /*6660*/  LDL.LU R26, [R1+0xe4] ;  /* 0x0000e400011a7983 */ /* 0x000ee20000300800 */
[C---:B-1----:R-:W-:Y:S01]  /*6670*/  IMAD.SHL.U32 R5, R16.reuse, 0x4, RZ ;  /* 0x0000000410057824 */ /* 0x042fe200078e00ff */
[----:B------:R-:W-:Y:S01]  /*6680*/  SHF.R.S32.HI R6, RZ, 0x4, R16 ;  /* 0x00000004ff067819 */ /* 0x000fe20000011410 */
[----:B------:R-:W-:-:S02]  /*6690*/  IMAD.SHL.U32 R4, R16, 0x10, RZ ;  /* 0x0000001010047824 */ /* 0x000fc400078e00ff */
[----:B------:R-:W-:-:S03]  /*66a0*/  IMAD.SHL.U32 R7, R16, 0x8, RZ ;  /* 0x0000000810077824 */ /* 0x000fc600078e00ff */
[----:B------:R-:W-:Y:S02]  /*66b0*/  LOP3.LUT R4, R4, 0x30, RZ, 0xc0, !PT ;  /* 0x0000003004047812 */ /* 0x000fe400078ec0ff */
[--C-:B------:R-:W-:Y:S02]  /*66c0*/  SHF.R.S32.HI R8, RZ, 0x2, R16.reuse ;  /* 0x00000002ff087819 */ /* 0x100fe40000011410 */
[----:B------:R-:W-:Y:S02]  /*66d0*/  LOP3.LUT R9, R4, 0x780, R7, 0xf8, !PT ;  /* 0x0000078004097812 */ /* 0x000fe400078ef807 */
[----:B------:R-:W-:Y:S01]  /*66e0*/  SHF.R.U32.HI R7, RZ, 0x2, R16 ;  /* 0x00000002ff077819 */ /* 0x000fe20000011610 */
[----:B------:R-:W-:Y:S01]  /*66f0*/  BAR.SYNC.DEFER_BLOCKING 0x0 ;  /* 0x0000000000007b1d */ /* 0x000fe20000010000 */
[----:B--2---:R-:W-:-:S04]  /*6700*/  LOP3.LUT R0, R0, 0x1840, RZ, 0xc0, !PT ;  /* 0x0000184000007812 */ /* 0x004fc800078ec0ff */
[----:B------:R-:W-:Y:S02]  /*6710*/  LOP3.LUT R5, R0, 0x38, R5, 0xf8, !PT ;  /* 0x0000003800057812 */ /* 0x000fe400078ef805 */
[----:B------:R-:W-:-:S04]  /*6720*/  SGXT R0, R6, 0x1 ;  /* 0x000000010600781a */ /* 0x000fc80000000200 */
[----:B------:R-:W-:-:S04]  /*6730*/  LOP3.LUT R0, R0, 0x2040, RZ, 0xc0, !PT ;  /* 0x0000204000007812 */ /* 0x000fc800078ec0ff */
[----:B------:R-:W-:-:S04]  /*6740*/  LOP3.LUT R0, R0, 0x180, R16, 0xf8, !PT ;  /* 0x0000018000007812 */ /* 0x000fc800078ef810 */
[----:B------:R-:W-:-:S05]  /*6750*/  LOP3.LUT R0, R0, R5, RZ, 0x3c, !PT ;  /* 0x0000000500007212 */ /* 0x000fca00078e3cff */
[----:B------:R1:W-:Y:S01]  /*6760*/  STS.64 [R0+0x200], R28 ;  /* 0x0002001c00007388 */ /* 0x0003e20000000a00 */
[----:B------:R-:W-:Y:S02]  /*6770*/  SHF.R.S32.HI R6, RZ, 0x3, R16 ;  /* 0x00000003ff067819 */ /* 0x000fe40000011410 */
[----:B------:R-:W-:Y:S01]  /*6780*/  LOP3.LUT R16, R0, 0x8, RZ, 0x3c, !PT ;  /* 0x0000000800107812 */ /* 0x000fe200078e3cff */
[----:B------:R-:W-:Y:S04]  /*6790*/  STS.64 [R0], R56 ;  /* 0x0000003800007388 */ /* 0x000fe80000000a00 */
[----:B-1----:R-:W2:Y:S04]  /*67a0*/  LDL.LU R29, [R1+0xe0] ;  /* 0x0000e000011d7983 */ /* 0x002ea80000300800 */
[----:B------:R-:W2:Y:S04]  /*67b0*/  LDL.LU R28, [R1+0xdc] ;  /* 0x0000dc00011c7983 */ /* 0x000ea80000300800 */
[----:B------:R-:W-:Y:S04]  /*67c0*/  STS.64 [R0+0x400], R2 ;  /* 0x0004000200007388 */ /* 0x000fe80000000a00 */
[----:B------:R-:W-:Y:S04]  /*67d0*/  STS.64 [R0+0x600], R14 ;  /* 0x0006000e00007388 */ /* 0x000fe80000000a00 */
[----:B------:R1:W-:Y:S04]  /*67e0*/  STS.64 [R16+0x4200], R30 ;  /* 0x0042001e10007388 */ /* 0x0003e80000000a00 */
[----:B------:R-:W2:Y:S04]  /*67f0*/  LDL.LU R34, [R1+0xd8] ;  /* 0x0000d80001227983 */ /* 0x000ea80000300800 */
[----:B-1----:R-:W2:Y:S04]  /*6800*/  LDL.LU R30, [R1+0xd4] ;  /* 0x0000d400011e7983 */ /* 0x002ea80000300800 */
[----:B------:R-:W-:Y:S04]  /*6810*/  STS.64 [R16+0x4000], R58 ;  /* 0x0040003a10007388 */ /* 0x000fe80000000a00 */
[----:B------:R-:W-:Y:S04]  /*6820*/  STS.64 [R16+0x4400], R12 ;  /* 0x0044000c10007388 */ /* 0x000fe80000000a00 */
[----:B------:R-:W-:Y:S01]  /*6830*/  STS.64 [R16+0x4600], R10 ;  /* 0x0046000a10007388 */ /* 0x000fe20000000a00 */
[----:B------:R-:W-:-:S02]  /*6840*/  SGXT R4, R8, 0x1 ;  /* 0x000000010804781a */ /* 0x000fc40000000200 */
[----:B------:R-:W-:Y:S01]  /*6850*/  SGXT R6, R6, 0x1 ;  /* 0x000000010606781a */ /* 0x000fe20000000200 */
[----:B------:R-:W-:Y:S01]  /*6860*/  BAR.SYNC.DEFER_BLOCKING 0x0 ;  /* 0x0000000000007b1d */ /* 0x000fe20000010000 */
[----:B------:R-:W-:Y:S02]  /*6870*/  LOP3.LUT R4, R4, 0x2040, RZ, 0xc0, !PT ;  /* 0x0000204004047812 */ /* 0x000fe400078ec0ff */
[----:B------:R-:W-:Y:S02]  /*6880*/  LOP3.LUT R9, R9, 0x4008, R6, 0xf8, !PT ;  /* 0x0000400809097812 */ /* 0x000fe400078ef806 */
[----:B------:R-:W-:Y:S02]  /*6890*/  LOP3.LUT R4, R4, 0x40, R7, 0x78, !PT ;  /* 0x0000004004047812 */ /* 0x000fe400078e7807 */
[----:B---3--:R-:W-:Y:S01]  /*68a0*/  ISETP.GE.AND P0, PT, R18, c[0x0][0x178], PT ;  /* 0x00005e0012007a0c */ /* 0x008fe20003f06270 */
[----:B------:R-:W-:Y:S01]  /*68b0*/  IMAD R25, R20, c[0x0][0x198], RZ ;  /* 0x0000660014197a24 */ /* 0x000fe200078e02ff */
[----:B------:R-:W-:Y:S01]  /*68c0*/  LOP3.LUT R32, R9, R4, RZ, 0xfc, !PT ;  /* 0x0000000409207212 */ /* 0x000fe200078efcff */
[----:B------:R-:W-:Y:S01]  /*68d0*/  IMAD R27, R26, c[0x0][0x198], RZ ;  /* 0x000066001a1b7a24 */ /* 0x000fe200078e02ff */
[----:B------:R-:W3:Y:S02]  /*68e0*/  LDL.LU R37, [R1+0xd0] ;  /* 0x0000d00001257983 */ /* 0x000ee40000300800 */
[----:B------:R-:W-:Y:S01]  /*68f0*/  LOP3.LUT R33, R32, 0x8, RZ, 0x3c, !PT ;  /* 0x0000000820217812 */ /* 0x000fe200078e3cff */
[----:B------:R-:W-:Y:S01]  /*6900*/  IMAD R18, R18, c[0x0][0x194], RZ ;  /* 0x0000650012127a24 */ /* 0x000fe200078e02ff */
[C---:B----4-:R-:W-:Y:S01]  /*6910*/  ISETP.LT.AND P4, PT, R17.reuse, c[0x0][0x17c], !P0 ;  /* 0x00005f0011007a0c */ /* 0x050fe20004781270 */
[----:B------:R-:W4:Y:S04]  /*6920*/  LDL.LU R36, [R1+0xcc] ;  /* 0x0000cc0001247983 */ /* 0x000f280000300800 */
[----:B------:R-:W1:Y:S04]  /*6930*/  LDS.64 R8, [R32] ;  /* 0x0000000020087984 */ /* 0x000e680000000a00 */
[----:B------:R-:W0:Y:S04]  /*6940*/  LDS.64 R6, [R33] ;  /* 0x0000000021067984 */ /* 0x000e280000000a00 */
[----:B------:R-:W0:Y:S04]  /*6950*/  LDS.64 R4, [R32+0x800] ;  /* 0x0008000020047984 */ /* 0x000e280000000a00 */
[----:B------:R-:W0:Y:S01]  /*6960*/  LDS.64 R2, [R33+0x800] ;  /* 0x0008000021027984 */ /* 0x000e220000000a00 */
[----:B------:R-:W-:Y:S01]  /*6970*/  IMAD R17, R17, c[0x0][0x198], RZ ;  /* 0x0000660011117a24 */ /* 0x000fe200078e02ff */
[----:B------:R-:W-:-:S02]  /*6980*/  LEA R0, P1, R18, c[0x0][0x170], 0x1 ;  /* 0x00005c0012007a11 */ /* 0x000fc400078208ff */
[----:B------:R-:W-:Y:S01]  /*6990*/  ISETP.LT.AND P3, PT, R20, c[0x0][0x17c], !P0 ;  /* 0x00005f0014007a0c */ /* 0x000fe20004761270 */
[----:B------:R-:W2:Y:S01]  /*69a0*/  LDS.64 R10, [R32+0x1000] ;  /* 0x00100000200a7984 */ /* 0x000ea20000000a00 */
[----:B------:R-:W-:Y:S02]  /*69b0*/  LEA.HI.X.SX32 R18, R18, c[0x0][0x174], 0x1, P1 ;  /* 0x00005d0012127a11 */ /* 0x000fe400008f0eff */
[----:B------:R-:W-:Y:S01]  /*69c0*/  LEA R20, P6, R17, R0, 0x1 ;  /* 0x0000000011147211 */ /* 0x000fe200078c08ff */
[----:B------:R5:W-:Y:S02]  /*69d0*/  LDS.64 R12, [R32+0x1800] ;  /* 0x00180000200c7984 */ /* 0x000be40000000a00 */
[C---:B-----5:R-:W-:Y:S01]  /*69e0*/  ISETP.LT.AND P2, PT, R19.reuse, c[0x0][0x17c], !P0 ;  /* 0x00005f0013007a0c */ /* 0x060fe20004741270 */
[----:B------:R-:W-:Y:S01]  /*69f0*/  IMAD R19, R19, c[0x0][0x198], RZ ;  /* 0x0000660013137a24 */ /* 0x000fe200078e02ff */
[----:B------:R-:W-:Y:S01]  /*6a00*/  LEA.HI.X.SX32 R21, R17, R18, 0x1, P6 ;  /* 0x0000001211157211 */ /* 0x000fe200030f0eff */
[----:B------:R-:W5:Y:S01]  /*6a10*/  LDS.64 R14, [R33+0x1000] ;  /* 0x00100000210e7984 */ /* 0x000f620000000a00 */
[----:B------:R-:W-:-:S02]  /*6a20*/  ISETP.LT.AND P1, PT, R26, c[0x0][0x17c], !P0 ;  /* 0x00005f001a007a0c */ /* 0x000fc40004721270 */
[-C--:B------:R-:W-:Y:S01]  /*6a30*/  LEA R22, P5, R19, R0.reuse, 0x1 ;  /* 0x0000000013167211 */ /* 0x080fe200078a08ff */
[----:B------:R-:W4:Y:S01]  /*6a40*/  LDL.LU R32, [R1+0xc8] ;  /* 0x0000c80001207983 */ /* 0x000f220000300800 */
[----:B------:R-:W-:Y:S02]  /*6a50*/  LEA R24, P6, R25, R0, 0x1 ;  /* 0x0000000019187211 */ /* 0x000fe400078c08ff */
[-C--:B------:R-:W-:Y:S01]  /*6a60*/  LEA.HI.X.SX32 R23, R19, R18.reuse, 0x1, P5 ;  /* 0x0000001213177211 */ /* 0x080fe200028f0eff */
[----:B------:R0:W2:Y:S01]  /*6a70*/  LDS.64 R16, [R33+0x1800] ;  /* 0x0018000021107984 */ /* 0x0000a20000000a00 */
[----:B------:R-:W-:-:S03]  /*6a80*/  LEA.HI.X.SX32 R25, R25, R18, 0x1, P6 ;  /* 0x0000001219197211 */ /* 0x000fc600030f0eff */
[----:B-1----:R1:W-:Y:S01]  /*6a90*/  @P4 STG.E.U16 [R20.64], R8 ;  /* 0x0000000814004986 */ /* 0x0023e2000c101506 */
[----:B------:R-:W-:-:S04]  /*6aa0*/  LEA R26, P4, R27, R0, 0x1 ;  /* 0x000000001b1a7211 */ /* 0x000fc800078808ff */
[----:B------:R-:W-:Y:S01]  /*6ab0*/  LEA.HI.X.SX32 R27, R27, R18, 0x1, P4 ;  /* 0x000000121b1b7211 */ /* 0x000fe200020f0eff */
[----:B0-----:R0:W-:Y:S04]  /*6ac0*/  @P2 STG.E.U16 [R22.64], R6 ;  /* 0x0000000616002986 */ /* 0x0011e8000c101506 */
[----:B------:R0:W-:Y:S04]  /*6ad0*/  @P3 STG.E.U16 [R24.64], R4 ;  /* 0x0000000418003986 */ /* 0x0001e8000c101506 */
[----:B------:R3:W-:Y:S01]  /*6ae0*/  @P1 STG.E.U16 [R26.64], R2 ;  /* 0x000000021a001986 */ /* 0x0007e2000c101506 */
[----:B--2---:R-:W-:Y:S01]  /*6af0*/  IMAD R19, R29, c[0x0][0x198], RZ ;  /* 0x000066001d137a24 */ /* 0x004fe200078e02ff */
[C---:B------:R-:W-:Y:S01]  /*6b00*/  ISETP.LT.AND P2, PT, R28.reuse, c[0x0][0x17c], !P0 ;  /* 0x00005f001c007a0c */ /* 0x040fe20004741270 */
[----:B------:R-:W-:-:S03]  /*6b10*/  IMAD R31, R28, c[0x0][0x198], RZ ;  /* 0x000066001c1f7a24 */ /* 0x000fc600078e02ff */
[----:B------:R-:W-:Y:S02]  /*6b20*/  LEA R28, P1, R19, R0, 0x1 ;  /* 0x00000000131c7211 */ /* 0x000fe400078208ff */
[----:B------:R-:W-:Y:S02]  /*6b30*/  ISETP.LT.AND P3, PT, R29, c[0x0][0x17c], !P0 ;  /* 0x00005f001d007a0c */ /* 0x000fe40004761270 */
[----:B------:R-:W-:Y:S02]  /*6b40*/  LEA.HI.X.SX32 R29, R19, R18, 0x1, P1 ;  /* 0x00000012131d7211 */ /* 0x000fe400008f0eff */
[C---:B------:R-:W-:Y:S01]  /*6b50*/  ISETP.LT.AND P1, PT, R30.reuse, c[0x0][0x17c], !P0 ;  /* 0x00005f001e007a0c */ /* 0x040fe20004721270 */
[----:B------:R-:W-:Y:S02]  /*6b60*/  IMAD R19, R30, c[0x0][0x198], RZ ;  /* 0x000066001e137a24 */ /* 0x000fe400078e02ff */
[----:B------:R-:W2:Y:S01]  /*6b70*/  LDL.LU R30, [R1+0xc4] ;  /* 0x0000c400011e7983 */ /* 0x000ea20000300800 */
[C---:B------:R-:W-:Y:S01]  /*6b80*/  IMAD R33, R34.reuse, c[0x0][0x198], RZ ;  /* 0x0000660022217a24 */ /* 0x040fe200078e02ff */
[----:B------:R-:W-:-:S02]  /*6b90*/  ISETP.LT.AND P4, PT, R34, c[0x0][0x17c], !P0 ;  /* 0x00005f0022007a0c */ /* 0x000fc40004781270 */
[----:B------:R-:W2:Y:S01]  /*6ba0*/  LDL.LU R35, [R1+0xc0] ;  /* 0x0000c00001237983 */ /* 0x000ea20000300800 */
[-C--:B-1----:R-:W-:Y:S02]  /*6bb0*/  LEA R20, P5, R31, R0.reuse, 0x1 ;  /* 0x000000001f147211 */ /* 0x082fe400078a08ff */
[-C--:B0-----:R-:W-:Y:S01]  /*6bc0*/  LEA R22, P6, R33, R0.reuse, 0x1 ;  /* 0x0000000021167211 */ /* 0x081fe200078c08ff */
[----:B------:R0:W-:Y:S01]  /*6bd0*/  @P3 STG.E.U16 [R28.64], R10 ;  /* 0x0000000a1c003986 */ /* 0x0001e2000c101506 */
[----:B------:R-:W-:Y:S02]  /*6be0*/  LEA R24, P3, R19, R0, 0x1 ;  /* 0x0000000013187211 */ /* 0x000fe400078608ff */
[-C--:B------:R-:W-:Y:S01]  /*6bf0*/  LEA.HI.X.SX32 R21, R31, R18.reuse, 0x1, P5 ;  /* 0x000000121f157211 */ /* 0x080fe200028f0eff */
[----:B------:R-:W2:Y:S01]  /*6c00*/  LDL.LU R34, [R1+0xbc] ;  /* 0x0000bc0001227983 */ /* 0x000ea20000300800 */
[-C--:B------:R-:W-:Y:S02]  /*6c10*/  LEA.HI.X.SX32 R23, R33, R18.reuse, 0x1, P6 ;  /* 0x0000001221177211 */ /* 0x080fe400030f0eff */
[----:B------:R-:W-:Y:S01]  /*6c20*/  LEA.HI.X.SX32 R25, R19, R18, 0x1, P3 ;  /* 0x0000001213197211 */ /* 0x000fe200018f0eff */
[----:B-----5:R1:W-:Y:S04]  /*6c30*/  @P2 STG.E.U16 [R20.64], R14 ;  /* 0x0000000e14002986 */ /* 0x0203e8000c101506 */
[----:B------:R-:W-:Y:S01]  /*6c40*/  @P4 STG.E.U16 [R22.64], R12 ;  /* 0x0000000c16004986 */ /* 0x000fe2000c101506 */
[C---:B---3--:R-:W-:Y:S01]  /*6c50*/  IMAD R27, R37.reuse, c[0x0][0x198], RZ ;  /* 0x00006600251b7a24 */ /* 0x048fe200078e02ff */
[----:B------:R-:W-:-:S02]  /*6c60*/  ISETP.LT.AND P2, PT, R37, c[0x0][0x17c], !P0 ;  /* 0x00005f0025007a0c */ /* 0x000fc40004741270 */
[----:B------:R-:W-:Y:S01]  /*6c70*/  @P1 STG.E.U16 [R24.64], R16 ;  /* 0x0000001018001986 */ /* 0x000fe2000c101506 */
[C---:B----4-:R-:W-:Y:S01]  /*6c80*/  IMAD R19, R36.reuse, c[0x0][0x198], RZ ;  /* 0x0000660024137a24 */ /* 0x050fe200078e02ff */
[----:B------:R-:W-:Y:S02]  /*6c90*/  ISETP.LT.AND P3, PT, R36, c[0x0][0x17c], !P0 ;  /* 0x00005f0024007a0c */ /* 0x000fe40004761270 */
[----:B------:R-:W3:Y:S01]  /*6ca0*/  LDL.LU R33, [R1+0xb8] ;  /* 0x0000b80001217983 */ /* 0x000ee20000300800 */
[-C--:B------:R-:W-:Y:S02]  /*6cb0*/  LEA R26, P4, R27, R0.reuse, 0x1 ;  /* 0x000000001b1a7211 */ /* 0x080fe400078808ff */
[----:B0-----:R-:W-:Y:S02]  /*6cc0*/  LEA R28, P5, R19, R0, 0x1 ;  /* 0x00000000131c7211 */ /* 0x001fe400078a08ff */
[----:B------:R-:W-:Y:S02]  /*6cd0*/  PRMT R8, R8, 0x7632, R8 ;  /* 0x0000763208087816 */ /* 0x000fe40000000008 */
[----:B------:R-:W-:-:S02]  /*6ce0*/  LEA.HI.X.SX32 R27, R27, R18, 0x1, P4 ;  /* 0x000000121b1b7211 */ /* 0x000fc400020f0eff */
[----:B------:R-:W-:Y:S02]  /*6cf0*/  LEA.HI.X.SX32 R29, R19, R18, 0x1, P5 ;  /* 0x00000012131d7211 */ /* 0x000fe400028f0eff */
[----:B-1----:R-:W-:Y:S01]  /*6d00*/  PRMT R14, R6, 0x7632, R14 ;  /* 0x00007632060e7816 */ /* 0x002fe2000000000e */
[----:B------:R-:W-:Y:S04]  /*6d10*/  @P2 STG.E.U16 [R26.64], R8 ;  /* 0x000000081a002986 */ /* 0x000fe8000c101506 */
[----:B------:R0:W-:Y:S01]  /*6d20*/  @P3 STG.E.U16 [R28.64], R14 ;  /* 0x0000000e1c003986 */ /* 0x0001e2000c101506 */
[C---:B------:R-:W-:Y:S01]  /*6d30*/  ISETP.LT.AND P1, PT, R32.reuse, c[0x0][0x17c], !P0 ;  /* 0x00005f0020007a0c */ /* 0x040fe20004721270 */
[----:B------:R-:W-:Y:S02]  /*6d40*/  IMAD R21, R32, c[0x0][0x198], RZ ;  /* 0x0000660020157a24 */ /* 0x000fe400078e02ff */
[----:B------:R-:W4:Y:S04]  /*6d50*/  LDL.LU R32, [R1+0xb4] ;  /* 0x0000b40001207983 */ /* 0x000f280000300800 */
[----:B------:R-:W5:Y:S01]  /*6d60*/  LDL.LU R31, [R1+0xb0] ;  /* 0x0000b000011f7983 */ /* 0x000f620000300800 */
[----:B------:R-:W-:-:S02]  /*6d70*/  LEA R20, P2, R21, R0, 0x1 ;  /* 0x0000000015147211 */ /* 0x000fc400078408ff */
[----:B------:R-:W-:Y:S02]  /*6d80*/  PRMT R10, R4, 0x7632, R10 ;  /* 0x00007632040a7816 */ /* 0x000fe4000000000a */
[----:B------:R-:W-:Y:S02]  /*6d90*/  LEA.HI.X.SX32 R21, R21, R18, 0x1, P2 ;  /* 0x0000001215157211 */ /* 0x000fe400010f0eff */
[----:B------:R-:W-:-:S03]  /*6da0*/  PRMT R2, R2, 0x7632, R2 ;  /* 0x0000763202027816 */ /* 0x000fc60000000002 */
[----:B------:R-:W-:Y:S01]  /*6db0*/  @P1 STG.E.U16 [R20.64], R10 ;  /* 0x0000000a14001986 */ /* 0x000fe2000c101506 */
[C---:B--2---:R-:W-:Y:S01]  /*6dc0*/  ISETP.LT.AND P3, PT, R30.reuse, c[0x0][0x17c], !P0 ;  /* 0x00005f001e007a0c */ /* 0x044fe20004761270 */
[----:B------:R-:W-:Y:S02]  /*6dd0*/  IMAD R19, R30, c[0x0][0x198], RZ ;  /* 0x000066001e137a24 */ /* 0x000fe400078e02ff */
[----:B------:R-:W2:Y:S04]  /*6de0*/  LDL.LU R30, [R1+0xac] ;  /* 0x0000ac00011e7983 */ /* 0x000ea80000300800 */
[----:B0-----:R-:W2:Y:S04]  /*6df0*/  LDL.LU R28, [R1+0xa8] ;  /* 0x0000a800011c7983 */ /* 0x001ea80000300800 */
[----:B------:R-:W2:Y:S01]  /*6e00*/  LDL.LU R6, [R1+0xa4] ;  /* 0x0000a40001067983 */ /* 0x000ea20000300800 */
[----:B------:R-:W-:-:S03]  /*6e10*/  LEA R22, P4, R19, R0, 0x1 ;  /* 0x0000000013167211 */ /* 0x000fc600078808ff */
[----:B------:R-:W2:Y:S01]  /*6e20*/  LDL.LU R8, [R1+0xa0] ;  /* 0x0000a00001087983 */ /* 0x000ea20000300800 */
[----:B------:R-:W-:-:S05]  /*6e30*/  LEA.HI.X.SX32 R23, R19, R18, 0x1, P4 ;  /* 0x0000001213177211 */ /* 0x000fca00020f0eff */
[----:B------:R0:W-:Y:S04]  /*6e40*/  @P3 STG.E.U16 [R22.64], R2 ;  /* 0x0000000216003986 */ /* 0x0001e8000c101506 */
[----:B0-----:R-:W2:Y:S01]  /*6e50*/  LDL.LU R2, [R1+0x9c] ;  /* 0x00009c0001027983 */ /* 0x001ea20000300800 */
[C---:B------:R-:W-:Y:S01]  /*6e60*/  IMAD R25, R35.reuse, c[0x0][0x198], RZ ;  /* 0x0000660023197a24 */ /* 0x040fe200078e02ff */
[----:B------:R-:W-:Y:S01]  /*6e70*/  ISETP.LT.AND P2, PT, R35, c[0x0][0x17c], !P0 ;  /* 0x00005f0023007a0c */ /* 0x000fe20004741270 */
[----:B------:R-:W-:Y:S01]  /*6e80*/  IMAD R27, R34, c[0x0][0x198], RZ ;  /* 0x00006600221b7a24 */ /* 0x000fe200078e02ff */
[----:B------:R-:W-:Y:S01]  /*6e90*/  PRMT R12, R10, 0x7632, R12 ;  /* 0x000076320a0c7816 */ /* 0x000fe2000000000c */
[----:B---3--:R-:W-:Y:S01]  /*6ea0*/  IMAD R19, R33, c[0x0][0x198], RZ ;  /* 0x0000660021137a24 */ /* 0x008fe200078e02ff */
[-C--:B------:R-:W-:Y:S01]  /*6eb0*/  LEA R24, P5, R25, R0.reuse, 0x1 ;  /* 0x0000000019187211 */ /* 0x080fe200078a08ff */
[----:B------:R-:W3:Y:S01]  /*6ec0*/  LDL.LU R35, [R1+0x98] ;  /* 0x0000980001237983 */ /* 0x000ee20000300800 */
[----:B------:R-:W-:-:S02]  /*6ed0*/  LEA R26, P4, R27, R0, 0x1 ;  /* 0x000000001b1a7211 */ /* 0x000fc400078808ff */
[-C--:B------:R-:W-:Y:S02]  /*6ee0*/  LEA.HI.X.SX32 R25, R25, R18.reuse, 0x1, P5 ;  /* 0x0000001219197211 */ /* 0x080fe400028f0eff */
[----:B------:R-:W-:Y:S02]  /*6ef0*/  ISETP.LT.AND P1, PT, R34, c[0x0][0x17c], !P0 ;  /* 0x00005f0022007a0c */ /* 0x000fe40004721270 */
[----:B------:R-:W-:Y:S01]  /*6f00*/  LEA.HI.X.SX32 R27, R27, R18, 0x1, P4 ;  /* 0x000000121b1b7211 */ /* 0x000fe200020f0eff */
[----:B------:R0:W-:Y:S01]  /*6f10*/  @P2 STG.E.U16 [R24.64], R12 ;  /* 0x0000000c18002986 */ /* 0x0001e2000c101506 */
[----:B------:R-:W-:Y:S02]  /*6f20*/  ISETP.LT.AND P2, PT, R33, c[0x0][0x17c], !P0 ;  /* 0x00005f0021007a0c */ /* 0x000fe40004741270 */
[----:B------:R-:W-:Y:S01]  /*6f30*/  LEA R20, P6, R19, R0, 0x1 ;  /* 0x0000000013147211 */ /* 0x000fe200078c08ff */
[----:B------:R-:W3:Y:S01]  /*6f40*/  LDL.LU R34, [R1+0x94] ;  /* 0x0000940001227983 */ /* 0x000ee20000300800 */
[----:B------:R-:W-:-:S02]  /*6f50*/  PRMT R14, R14, 0x7632, R14 ;  /* 0x000076320e0e7816 */ /* 0x000fc4000000000e */
[----:B------:R-:W-:Y:S02]  /*6f60*/  PRMT R10, R12, 0x7632, R10 ;  /* 0x000076320c0a7816 */ /* 0x000fe4000000000a */
[----:B------:R-:W-:Y:S02]  /*6f70*/  LEA.HI.X.SX32 R21, R19, R18, 0x1, P6 ;  /* 0x0000001213157211 */ /* 0x000fe400030f0eff */
[----:B------:R-:W-:Y:S01]  /*6f80*/  PRMT R16, R16, 0x7632, R16 ;  /* 0x0000763210107816 */ /* 0x000fe20000000010 */
[C---:B----4-:R-:W-:Y:S01]  /*6f90*/  IMAD R29, R32.reuse, c[0x0][0x198], RZ ;  /* 0x00006600201d7a24 */ /* 0x050fe200078e02ff */
[----:B------:R-:W-:Y:S01]  /*6fa0*/  ISETP.LT.AND P4, PT, R32, c[0x0][0x17c], !P0 ;  /* 0x00005f0020007a0c */ /* 0x000fe20004781270 */
[----:B------:R1:W-:Y:S03]  /*6fb0*/  @P1 STG.E.U16 [R26.64], R14 ;  /* 0x0000000e1a001986 */ /* 0x0003e6000c101506 */
[C---:B------:R-:W-:Y:S01]  /*6fc0*/  LEA R22, P5, R29.reuse, R0, 0x1 ;  /* 0x000000001d167211 */ /* 0x040fe200078a08ff */
[----:B------:R-:W4:Y:S03]  /*6fd0*/  LDL.LU R32, [R1+0x90] ;  /* 0x0000900001207983 */ /* 0x000f260000300800 */
[----:B------:R-:W-:Y:S01]  /*6fe0*/  LEA.HI.X.SX32 R23, R29, R18, 0x1, P5 ;  /* 0x000000121d177211 */ /* 0x000fe200028f0eff */
[----:B------:R-:W-:Y:S01]  /*6ff0*/  @P2 STG.E.U16 [R20.64], R10 ;  /* 0x0000000a14002986 */ /* 0x000fe2000c101506 */
[C---:B-----5:R-:W-:Y:S01]  /*7000*/  ISETP.LT.AND P3, PT, R31.reuse, c[0x0][0x17c], !P0 ;  /* 0x00005f001f007a0c */ /* 0x060fe20004761270 */
[----:B------:R-:W-:-:S02]  /*7010*/  IMAD R31, R31, c[0x0][0x198], RZ ;  /* 0x000066001f1f7a24 */ /* 0x000fc400078e02ff */
[----:B------:R-:W-:Y:S03]  /*7020*/  @P4 STG.E.U16 [R22.64], R16 ;  /* 0x0000001016004986 */ /* 0x000fe6000c101506 */
[----:B0-----:R-:W-:-:S04]  /*7030*/  LEA R24, P6, R31, R0, 0x1 ;  /* 0x000000001f187211 */ /* 0x001fc800078c08ff */
[----:B------:R-:W-:-:S05]  /*7040*/  LEA.HI.X.SX32 R25, R31, R18, 0x1, P6 ;  /* 0x000000121f197211 */ /* 0x000fca00030f0eff */
[----:B------:R-:W-:Y:S01]  /*7050*/  @P3 STG.E.U16 [R24.64], R9 ;  /* 0x0000000918003986 */ /* 0x000fe2000c101506 */
[C---:B--2---:R-:W-:Y:S01]  /*7060*/  IMAD R33, R30.reuse, c[0x0][0x198], RZ ;  /* 0x000066001e217a24 */ /* 0x044fe200078e02ff */
[----:B------:R-:W-:Y:S02]  /*7070*/  ISETP.LT.AND P1, PT, R30, c[0x0][0x17c], !P0 ;  /* 0x00005f001e007a0c */ /* 0x000fe40004721270 */
[C---:B------:R-:W-:Y:S01]  /*7080*/  ISETP.LT.AND P4, PT, R6.reuse, c[0x0][0x17c], !P0 ;  /* 0x00005f0006007a0c */ /* 0x040fe20004781270 */
[----:B------:R-:W-:Y:S02]  /*7090*/  IMAD R29, R6, c[0x0][0x198], RZ ;  /* 0x00006600061d7a24 */ /* 0x000fe400078e02ff */
[----:B------:R-:W2:Y:S01]  /*70a0*/  LDL.LU R6, [R1+0x8c] ;  /* 0x00008c0001067983 */ /* 0x000ea20000300800 */
[C---:B-1----:R-:W-:Y:S01]  /*70b0*/  LEA R26, P5, R33.reuse, R0, 0x1 ;  /* 0x00000000211a7211 */ /* 0x042fe200078a08ff */
[C---:B------:R-:W-:Y:S01]  /*70c0*/  IMAD R19, R28.reuse, c[0x0][0x198], RZ ;  /* 0x000066001c137a24 */ /* 0x040fe200078e02ff */
[----:B------:R-:W-:Y:S01]  /*70d0*/  ISETP.LT.AND P2, PT, R28, c[0x0][0x17c], !P0 ;  /* 0x00005f001c007a0c */ /* 0x000fe20004741270 */
[----:B------:R-:W5:Y:S01]  /*70e0*/  LDL.LU R30, [R1+0x88] ;  /* 0x00008800011e7983 */ /* 0x000f620000300800 */
[----:B------:R-:W-:-:S03]  /*70f0*/  LEA.HI.X.SX32 R27, R33, R18, 0x1, P5 ;  /* 0x00000012211b7211 */ /* 0x000fc600028f0eff */
[----:B------:R-:W5:Y:S04]  /*7100*/  LDL.LU R28, [R1+0x84] ;  /* 0x00008400011c7983 */ /* 0x000f680000300800 */
[----:B------:R0:W-:Y:S04]  /*7110*/  @P1 STG.E.U16 [R26.64], R7 ;  /* 0x000000071a001986 */ /* 0x0001e8000c101506 */
[----:B0-----:R-:W5:Y:S04]  /*7120*/  LDL.LU R26, [R1+0x80] ;  /* 0x00008000011a7983 */ /* 0x001f680000300800 */
[----:B------:R-:W5:Y:S04]  /*7130*/  LDL.LU R16, [R1+0x7c] ;  /* 0x00007c0001107983 */ /* 0x000f680000300800 */
[----:B------:R-:W5:Y:S01]  /*7140*/  LDL.LU R14, [R1+0x74] ;  /* 0x00007400010e7983 */ /* 0x000f620000300800 */
[C---:B------:R-:W-:Y:S01]  /*7150*/  ISETP.LT.AND P1, PT, R2.reuse, c[0x0][0x17c], !P0 ;  /* 0x00005f0002007a0c */ /* 0x040fe20004721270 */
[----:B------:R-:W-:-:S02]  /*7160*/  IMAD R33, R2, c[0x0][0x198], RZ ;  /* 0x0000660002217a24 */ /* 0x000fc400078e02ff */
[----:B------:R-:W5:Y:S01]  /*7170*/  LDL.LU R2, [R1+0x78] ;  /* 0x0000780001027983 */ /* 0x000f620000300800 */
[C---:B------:R-:W-:Y:S01]  /*7180*/  ISETP.LT.AND P3, PT, R8.reuse, c[0x0][0x17c], !P0 ;  /* 0x00005f0008007a0c */ /* 0x040fe20004761270 */
[----:B------:R-:W-:Y:S01]  /*7190*/  IMAD R31, R8, c[0x0][0x198], RZ ;  /* 0x00006600081f7a24 */ /* 0x000fe200078e02ff */
[-C--:B------:R-:W-:Y:S02]  /*71a0*/  LEA R20, P6, R19, R0.reuse, 0x1 ;  /* 0x0000000013147211 */ /* 0x080fe400078c08ff */
[----:B------:R-:W-:Y:S02]  /*71b0*/  LEA R8, P5, R29, R0, 0x1 ;  /* 0x000000001d087211 */ /* 0x000fe400078a08ff */
[----:B------:R-:W-:Y:S02]  /*71c0*/  LEA.HI.X.SX32 R21, R19, R18, 0x1, P6 ;  /* 0x0000001213157211 */ /* 0x000fe400030f0eff */
[----:B------:R-:W-:Y:S02]  /*71d0*/  PRMT R4, R9, 0x7632, R4 ;  /* 0x0000763209047816 */ /* 0x000fe40000000004 */
[----:B------:R-:W-:-:S02]  /*71e0*/  LEA R22, P6, R31, R0, 0x1 ;  /* 0x000000001f167211 */ /* 0x000fc400078c08ff */
[----:B------:R-:W-:Y:S02]  /*71f0*/  LEA.HI.X.SX32 R9, R29, R18, 0x1, P5 ;  /* 0x000000121d097211 */ /* 0x000fe400028f0eff */
[----:B------:R-:W-:Y:S02]  /*7200*/  LEA R24, P5, R33, R0, 0x1 ;  /* 0x0000000021187211 */ /* 0x000fe400078a08ff */
[-C--:B------:R-:W-:Y:S01]  /*7210*/  LEA.HI.X.SX32 R23, R31, R18.reuse, 0x1, P6 ;  /* 0x000000121f177211 */ /* 0x080fe200030f0eff */
[----:B---3--:R-:W-:Y:S01]  /*7220*/  IMAD R19, R35, c[0x0][0x198], RZ ;  /* 0x0000660023137a24 */ /* 0x008fe200078e02ff */
[----:B------:R-:W-:Y:S01]  /*7230*/  LEA.HI.X.SX32 R25, R33, R18, 0x1, P5 ;  /* 0x0000001221197211 */ /* 0x000fe200028f0eff */
[----:B------:R0:W-:Y:S01]  /*7240*/  @P2 STG.E.U16 [R20.64], R5 ;  /* 0x0000000514002986 */ /* 0x0001e2000c101506 */
[C---:B------:R-:W-:Y:S01]  /*7250*/  IMAD R27, R34.reuse, c[0x0][0x198], RZ ;  /* 0x00006600221b7a24 */ /* 0x040fe200078e02ff */
[----:B------:R-:W-:Y:S02]  /*7260*/  ISETP.LT.AND P2, PT, R35, c[0x0][0x17c], !P0 ;  /* 0x00005f0023007a0c */ /* 0x000fe40004741270 */
[----:B------:R1:W-:Y:S01]  /*7270*/  @P4 STG.E.U16 [R8.64], R3 ;  /* 0x0000000308004986 */ /* 0x0003e2000c101506 */
[----:B------:R-:W-:Y:S01]  /*7280*/  ISETP.LT.AND P4, PT, R34, c[0x0][0x17c], !P0 ;  /* 0x00005f0022007a0c */ /* 0x000fe20004781270 */
[----:B----4-:R-:W-:-:S02]  /*7290*/  IMAD R29, R32, c[0x0][0x198], RZ ;  /* 0x00006600201d7a24 */ /* 0x010fc400078e02ff */
[----:B------:R3:W-:Y:S01]  /*72a0*/  @P3 STG.E.U16 [R22.64], R11 ;  /* 0x0000000b16003986 */ /* 0x0007e2000c101506 */
[----:B------:R-:W-:-:S03]  /*72b0*/  ISETP.LT.AND P3, PT, R32, c[0x0][0x17c], !P0 ;  /* 0x00005f0020007a0c */ /* 0x000fc60004761270 */
[----:B------:R5:W-:Y:S01]  /*72c0*/  @P1 STG.E.U16 [R24.64], R15 ;  /* 0x0000000f18001986 */ /* 0x000be2000c101506 */
[----:B0-----:R-:W-:-:S04]  /*72d0*/  LEA R20, P6, R19, R0, 0x1 ;  /* 0x0000000013147211 */ /* 0x001fc800078c08ff */
[----:B------:R-:W-:Y:S02]  /*72e0*/  LEA.HI.X.SX32 R21, R19, R18, 0x1, P6 ;  /* 0x0000001213157211 */ /* 0x000fe400030f0eff */
[----:B-1----:R-:W-:Y:S02]  /*72f0*/  LEA R8, P6, R29, R0, 0x1 ;  /* 0x000000001d087211 */ /* 0x002fe400078c08ff */
[----:B---3--:R-:W-:Y:S02]  /*7300*/  PRMT R11, R7, 0x7632, R11 ;  /* 0x00007632070b7816 */ /* 0x008fe4000000000b */
[----:B------:R-:W-:Y:S01]  /*7310*/  LEA.HI.X.SX32 R9, R29, R18, 0x1, P6 ;  /* 0x000000121d097211 */ /* 0x000fe200030f0eff */
[----:B------:R-:W-:Y:S01]  /*7320*/  @P2 STG.E.U16 [R20.64], R13 ;  /* 0x0000000d14002986 */ /* 0x000fe2000c101506 */
[----:B------:R-:W-:Y:S02]  /*7330*/  PRMT R3, R5, 0x7632, R3 ;  /* 0x0000763205037816 */ /* 0x000fe40000000003 */
[----:B------:R-:W-:-:S02]  /*7340*/  PRMT R10, R11, 0x7632, R10 ;  /* 0x000076320b0a7816 */ /* 0x000fc4000000000a */
[----:B------:R-:W-:Y:S02]  /*7350*/  PRMT R12, R13, 0x7632, R12 ;  /* 0x000076320d0c7816 */ /* 0x000fe4000000000c */
[C---:B--2---:R-:W-:Y:S01]  /*7360*/  ISETP.LT.AND P1, PT, R6.reuse, c[0x0][0x17c], !P0 ;  /* 0x00005f0006007a0c */ /* 0x044fe20004721270 */
[----:B------:R-:W-:Y:S01]  /*7370*/  IMAD R31, R6, c[0x0][0x198], RZ ;  /* 0x00006600061f7a24 */ /* 0x000fe200078e02ff */
[----:B------:R-:W-:-:S04]  /*7380*/  LEA R6, P5, R27, R0, 0x1 ;  /* 0x000000001b067211 */ /* 0x000fc800078a08ff */
[----:B------:R-:W-:Y:S02]  /*7390*/  LEA.HI.X.SX32 R7, R27, R18, 0x1, P5 ;  /* 0x000000121b077211 */ /* 0x000fe400028f0eff */
[----:B------:R-:W-:Y:S01]  /*73a0*/  LEA R22, P5, R31, R0, 0x1 ;  /* 0x000000001f167211 */ /* 0x000fe200078a08ff */
[----:B-----5:R-:W-:-:S03]  /*73b0*/  IMAD R25, R28, c[0x0][0x198], RZ ;  /* 0x000066001c197a24 */ /* 0x020fc600078e02ff */
[----:B------:R-:W-:Y:S01]  /*73c0*/  LEA.HI.X.SX32 R23, R31, R18, 0x1, P5 ;  /* 0x000000121f177211 */ /* 0x000fe200028f0eff */
[----:B------:R-:W-:Y:S04]  /*73d0*/  @P4 STG.E.U16 [R6.64], R17 ;  /* 0x0000001106004986 */ /* 0x000fe8000c101506 */
[----:B------:R0:W-:Y:S04]  /*73e0*/  @P3 STG.E.U16 [R8.64], R4 ;  /* 0x0000000408003986 */ /* 0x0001e8000c101506 */
[----:B------:R1:W-:Y:S01]  /*73f0*/  @P1 STG.E.U16 [R22.64], R11 ;  /* 0x0000000b16001986 */ /* 0x0003e2000c101506 */
[----:B------:R-:W-:-:S02]  /*7400*/  IMAD R27, R26, c[0x0][0x198], RZ ;  /* 0x000066001a1b7a24 */ /* 0x000fc400078e02ff */
[----:B------:R-:W-:Y:S01]  /*7410*/  IMAD R19, R30, c[0x0][0x198], RZ ;  /* 0x000066001e137a24 */ /* 0x000fe200078e02ff */
[-C--:B0-----:R-:W-:Y:S01]  /*7420*/  LEA R8, P1, R25, R0.reuse, 0x1 ;  /* 0x0000000019087211 */ /* 0x081fe200078208ff */
[----:B------:R-:W-:Y:S01]  /*7430*/  IMAD R31, R14, c[0x0][0x198], RZ ;  /* 0x000066000e1f7a24 */ /* 0x000fe200078e02ff */
[----:B------:R-:W-:Y:S02]  /*7440*/  LEA R20, P2, R27, R0, 0x1 ;  /* 0x000000001b147211 */ /* 0x000fe400078408ff */
[----:B------:R-:W-:Y:S02]  /*7450*/  LEA.HI.X.SX32 R9, R25, R18, 0x1, P1 ;  /* 0x0000001219097211 */ /* 0x000fe400008f0eff */
[----:B------:R-:W-:Y:S02]  /*7460*/  LEA R24, P1, R31, R0, 0x1 ;  /* 0x000000001f187211 */ /* 0x000fe400078208ff */
[----:B------:R-:W-:Y:S01]  /*7470*/  ISETP.LT.AND P5, PT, R30, c[0x0][0x17c], !P0 ;  /* 0x00005f001e007a0c */ /* 0x000fe200047a1270 */
[----:B------:R-:W-:Y:S01]  /*7480*/  IMAD R29, R16, c[0x0][0x198], RZ ;  /* 0x00006600101d7a24 */ /* 0x000fe200078e02ff */
[----:B------:R-:W-:-:S02]  /*7490*/  ISETP.LT.AND P4, PT, R28, c[0x0][0x17c], !P0 ;  /* 0x00005f001c007a0c */ /* 0x000fc40004781270 */
[----:B------:R-:W-:Y:S02]  /*74a0*/  ISETP.LT.AND P3, PT, R26, c[0x0][0x17c], !P0 ;  /* 0x00005f001a007a0c */ /* 0x000fe40004761270 */
[----:B------:R-:W-:Y:S02]  /*74b0*/  LEA R6, P6, R19, R0, 0x1 ;  /* 0x0000000013067211 */ /* 0x000fe400078c08ff */
[-C--:B------:R-:W-:Y:S02]  /*74c0*/  LEA.HI.X.SX32 R21, R27, R18.reuse, 0x1, P2 ;  /* 0x000000121b157211 */ /* 0x080fe400010f0eff */
[----:B------:R-:W-:Y:S02]  /*74d0*/  ISETP.LT.AND P2, PT, R16, c[0x0][0x17c], !P0 ;  /* 0x00005f0010007a0c */ /* 0x000fe40004741270 */
[----:B------:R-:W-:Y:S02]  /*74e0*/  LEA.HI.X.SX32 R25, R31, R18, 0x1, P1 ;  /* 0x000000121f197211 */ /* 0x000fe400008f0eff */
[----:B------:R-:W-:-:S02]  /*74f0*/  ISETP.LT.AND P1, PT, R14, c[0x0][0x17c], !P0 ;  /* 0x00005f000e007a0c */ /* 0x000fc40004721270 */
[C---:B------:R-:W-:Y:S02]  /*7500*/  ISETP.LT.AND P0, PT, R2.reuse, c[0x0][0x17c], !P0 ;  /* 0x00005f0002007a0c */ /* 0x040fe40004701270 */
[----:B------:R-:W-:Y:S02]  /*7510*/  LEA.HI.X.SX32 R7, R19, R18, 0x1, P6 ;  /* 0x0000001213077211 */ /* 0x000fe400030f0eff */
[----:B-1----:R-:W-:Y:S02]  /*7520*/  LEA R22, P6, R29, R0, 0x1 ;  /* 0x000000001d167211 */ /* 0x002fe400078c08ff */
[----:B------:R-:W-:Y:S01]  /*7530*/  PRMT R4, R3, 0x7632, R4 ;  /* 0x0000763203047816 */ /* 0x000fe20000000004 */
[----:B------:R-:W-:Y:S01]  /*7540*/  IMAD R33, R2, c[0x0][0x198], RZ ;  /* 0x0000660002217a24 */ /* 0x000fe200078e02ff */
[----:B------:R-:W-:Y:S02]  /*7550*/  LEA.HI.X.SX32 R23, R29, R18, 0x1, P6 ;  /* 0x000000121d177211 */ /* 0x000fe400030f0eff */
[----:B------:R-:W-:Y:S01]  /*7560*/  PRMT R11, R15, 0x7632, R11 ;  /* 0x000076320f0b7816 */ /* 0x000fe2000000000b */
[----:B------:R0:W-:Y:S01]  /*7570*/  @P5 STG.E.U16 [R6.64], R3 ;  /* 0x0000000306005986 */ /* 0x0001e2000c101506 */
[----:B------:R-:W-:-:S03]  /*7580*/  LEA R26, P6, R33, R0, 0x1 ;  /* 0x00000000211a7211 */ /* 0x000fc600078c08ff */
[----:B------:R0:W-:Y:S04]  /*7590*/  @P4 STG.E.U16 [R8.64], R4 ;  /* 0x0000000408004986 */ /* 0x0001e8000c101506 */
[----:B------:R0:W-:Y:S04]  /*75a0*/  @P3 STG.E.U16 [R20.64], R10 ;  /* 0x0000000a14003986 */ /* 0x0001e8000c101506 */
[----:B------:R0:W-:Y:S01]  /*75b0*/  @P2 STG.E.U16 [R22.64], R11 ;  /* 0x0000000b16002986 */ /* 0x0001e2000c101506 */
[----:B------:R-:W-:-:S03]  /*75c0*/  LEA.HI.X.SX32 R27, R33, R18, 0x1, P6 ;  /* 0x00000012211b7211 */ /* 0x000fc600030f0eff */
[----:B------:R0:W-:Y:S01]  /*75d0*/  @P1 STG.E.U16 [R24.64], R12 ;  /* 0x0000000c18001986 */ /* 0x0001e2000c101506 */
[----:B------:R-:W-:Y:S05]  /*75e0*/  @!P0 EXIT ;  /* 0x000000000000894d */ /* 0x000fea0003800000 */
[----:B------:R-:W-:-:S05]  /*75f0*/  PRMT R13, R17, 0x7632, R13 ;  /* 0x00007632110d7816 */ /* 0x000fca000000000d */
[----:B------:R-:W-:Y:S01]  /*7600*/  STG.E.U16 [R26.64], R13 ;  /* 0x0000000d1a007986 */ /* 0x000fe2000c101506 */
[----:B------:R-:W-:Y:S05]  /*7610*/  EXIT ;  /* 0x000000000000794d */ /* 0x000fea0003800000 */
.L_x_4:
[----:B------:R-:W-:-:S00]  /*7620*/  BRA `(.L_x_4) ;  /* 0xfffffff000007947 */ /* 0x000fc0000383ffff */
[----:B------:R-:W-:-:S00]  /*7630*/  NOP ;  /* 0x0000000000007918 */ /* 0x000fc00000000000 */
        /* <DEDUP_REMOVED lines=12> */
.L_x_5:


//--------------------- .nv.shared.matmul_kernel  --------------------------
	.section	.nv.shared.matmul_kernel,"aw",@nobits
	.sectionflags	@""
	.align	16
